//
// Generated by NVIDIA NVVM Compiler
//
// Compiler Build ID: CL-36424714
// Cuda compilation tools, release 13.0, V13.0.88
// Based on NVVM 20.0.0
//

.version 9.0
.target sm_100
.address_size 64

	// .globl	_Z18spmv_with_stridingPKmS0_PKfS2_Pfm

.visible .entry _Z18spmv_with_stridingPKmS0_PKfS2_Pfm(
	.param .u64 .ptr .align 1 _Z18spmv_with_stridingPKmS0_PKfS2_Pfm_param_0,
	.param .u64 .ptr .align 1 _Z18spmv_with_stridingPKmS0_PKfS2_Pfm_param_1,
	.param .u64 .ptr .align 1 _Z18spmv_with_stridingPKmS0_PKfS2_Pfm_param_2,
	.param .u64 .ptr .align 1 _Z18spmv_with_stridingPKmS0_PKfS2_Pfm_param_3,
	.param .u64 .ptr .align 1 _Z18spmv_with_stridingPKmS0_PKfS2_Pfm_param_4,
	.param .u64 _Z18spmv_with_stridingPKmS0_PKfS2_Pfm_param_5
)
{
	.reg .pred 	%p<3>;
	.reg .b32 	%r<7>;
	.reg .b32 	%f<5>;
	.reg .b64 	%rd<27>;

	ld.param.u64 	%rd10, [_Z18spmv_with_stridingPKmS0_PKfS2_Pfm_param_0];
	ld.param.u64 	%rd11, [_Z18spmv_with_stridingPKmS0_PKfS2_Pfm_param_1];
	ld.param.u64 	%rd12, [_Z18spmv_with_stridingPKmS0_PKfS2_Pfm_param_2];
	ld.param.u64 	%rd13, [_Z18spmv_with_stridingPKmS0_PKfS2_Pfm_param_3];
	ld.param.u64 	%rd14, [_Z18spmv_with_stridingPKmS0_PKfS2_Pfm_param_4];
	ld.param.u64 	%rd15, [_Z18spmv_with_stridingPKmS0_PKfS2_Pfm_param_5];
	mov.u32 	%r2, %ntid.x;
	mov.u32 	%r3, %ctaid.x;
	mov.u32 	%r4, %tid.x;
	mad.lo.s32 	%r5, %r2, %r3, %r4;
	cvt.u64.u32 	%rd26, %r5;
	mov.u32 	%r6, %nctaid.x;
	mul.lo.s32 	%r1, %r2, %r6;
	setp.le.u64 	%p1, %rd15, %rd26;
	@%p1 bra 	$L__BB0_3;
	cvt.u64.u32 	%rd2, %r1;
	cvta.to.global.u64 	%rd3, %rd10;
	cvta.to.global.u64 	%rd4, %rd12;
	cvta.to.global.u64 	%rd5, %rd11;
	cvta.to.global.u64 	%rd6, %rd13;
	cvta.to.global.u64 	%rd7, %rd14;
$L__BB0_2:
	shl.b64 	%rd16, %rd26, 3;
	add.s64 	%rd17, %rd3, %rd16;
	ld.global.u64 	%rd18, [%rd17];
	shl.b64 	%rd19, %rd18, 2;
	add.s64 	%rd20, %rd7, %rd19;
	add.s64 	%rd21, %rd4, %rd19;
	ld.global.f32 	%f1, [%rd21];
	add.s64 	%rd22, %rd5, %rd16;
	ld.global.u64 	%rd23, [%rd22];
	shl.b64 	%rd24, %rd23, 2;
	add.s64 	%rd25, %rd6, %rd24;
	ld.global.f32 	%f2, [%rd25];
	mul.f32 	%f3, %f1, %f2;
	atom.global.add.f32 	%f4, [%rd20], %f3;
	add.s64 	%rd26, %rd26, %rd2;
	setp.lt.u64 	%p2, %rd26, %rd15;
	@%p2 bra 	$L__BB0_2;
$L__BB0_3:
	ret;

}
	// .globl	_Z21spmv_without_stridingPKmS0_PKfS2_Pfm
.visible .entry _Z21spmv_without_stridingPKmS0_PKfS2_Pfm(
	.param .u64 .ptr .align 1 _Z21spmv_without_stridingPKmS0_PKfS2_Pfm_param_0,
	.param .u64 .ptr .align 1 _Z21spmv_without_stridingPKmS0_PKfS2_Pfm_param_1,
	.param .u64 .ptr .align 1 _Z21spmv_without_stridingPKmS0_PKfS2_Pfm_param_2,
	.param .u64 .ptr .align 1 _Z21spmv_without_stridingPKmS0_PKfS2_Pfm_param_3,
	.param .u64 .ptr .align 1 _Z21spmv_without_stridingPKmS0_PKfS2_Pfm_param_4,
	.param .u64 _Z21spmv_without_stridingPKmS0_PKfS2_Pfm_param_5
)
{
	.reg .pred 	%p<11>;
	.reg .b32 	%r<7>;
	.reg .b32 	%f<65>;
	.reg .b64 	%rd<167>;

	ld.param.u64 	%rd28, [_Z21spmv_without_stridingPKmS0_PKfS2_Pfm_param_0];
	ld.param.u64 	%rd29, [_Z21spmv_without_stridingPKmS0_PKfS2_Pfm_param_1];
	ld.param.u64 	%rd30, [_Z21spmv_without_stridingPKmS0_PKfS2_Pfm_param_2];
	ld.param.u64 	%rd31, [_Z21spmv_without_stridingPKmS0_PKfS2_Pfm_param_3];
	ld.param.u64 	%rd32, [_Z21spmv_without_stridingPKmS0_PKfS2_Pfm_param_4];
	ld.param.u64 	%rd33, [_Z21spmv_without_stridingPKmS0_PKfS2_Pfm_param_5];
	cvta.to.global.u64 	%rd1, %rd32;
	cvta.to.global.u64 	%rd2, %rd31;
	cvta.to.global.u64 	%rd3, %rd29;
	cvta.to.global.u64 	%rd4, %rd30;
	cvta.to.global.u64 	%rd5, %rd28;
	mov.u32 	%r1, %ntid.x;
	mov.u32 	%r2, %ctaid.x;
	mov.u32 	%r3, %tid.x;
	mad.lo.s32 	%r4, %r1, %r2, %r3;
	cvt.u64.u32 	%rd34, %r4;
	mov.u32 	%r5, %nctaid.x;
	mul.lo.s32 	%r6, %r1, %r5;
	cvt.rn.f32.u64 	%f1, %rd33;
	cvt.rn.f32.u32 	%f2, %r6;
	div.rn.f32 	%f3, %f1, %f2;
	cvt.rzi.u64.f32 	%rd35, %f3;
	cvt.rn.f32.u64 	%f4, %rd35;
	setp.gt.f32 	%p1, %f3, %f4;
	selp.u64 	%rd36, 1, 0, %p1;
	add.s64 	%rd37, %rd35, %rd36;
	mul.lo.s64 	%rd164, %rd37, %rd34;
	add.s64 	%rd38, %rd164, %rd37;
	min.u64 	%rd7, %rd33, %rd38;
	setp.ge.u64 	%p2, %rd164, %rd7;
	@%p2 bra 	$L__BB1_12;
	sub.s64 	%rd8, %rd7, %rd164;
	sub.s64 	%rd39, %rd164, %rd7;
	setp.gt.u64 	%p3, %rd39, -8;
	@%p3 bra 	$L__BB1_4;
	and.b64  	%rd162, %rd8, -8;
	shl.b64 	%rd40, %rd164, 3;
	add.s64 	%rd41, %rd40, 32;
	add.s64 	%rd161, %rd5, %rd41;
	add.s64 	%rd160, %rd3, %rd41;
$L__BB1_3:
	.pragma "nounroll";
	ld.global.u64 	%rd42, [%rd161+-32];
	shl.b64 	%rd43, %rd42, 2;
	add.s64 	%rd44, %rd1, %rd43;
	add.s64 	%rd45, %rd4, %rd43;
	ld.global.f32 	%f5, [%rd45];
	ld.global.u64 	%rd46, [%rd160+-32];
	shl.b64 	%rd47, %rd46, 2;
	add.s64 	%rd48, %rd2, %rd47;
	ld.global.f32 	%f6, [%rd48];
	mul.f32 	%f7, %f5, %f6;
	atom.global.add.f32 	%f8, [%rd44], %f7;
	ld.global.u64 	%rd49, [%rd161+-24];
	shl.b64 	%rd50, %rd49, 2;
	add.s64 	%rd51, %rd1, %rd50;
	add.s64 	%rd52, %rd4, %rd50;
	ld.global.f32 	%f9, [%rd52];
	ld.global.u64 	%rd53, [%rd160+-24];
	shl.b64 	%rd54, %rd53, 2;
	add.s64 	%rd55, %rd2, %rd54;
	ld.global.f32 	%f10, [%rd55];
	mul.f32 	%f11, %f9, %f10;
	atom.global.add.f32 	%f12, [%rd51], %f11;
	ld.global.u64 	%rd56, [%rd161+-16];
	shl.b64 	%rd57, %rd56, 2;
	add.s64 	%rd58, %rd1, %rd57;
	add.s64 	%rd59, %rd4, %rd57;
	ld.global.f32 	%f13, [%rd59];
	ld.global.u64 	%rd60, [%rd160+-16];
	shl.b64 	%rd61, %rd60, 2;
	add.s64 	%rd62, %rd2, %rd61;
	ld.global.f32 	%f14, [%rd62];
	mul.f32 	%f15, %f13, %f14;
	atom.global.add.f32 	%f16, [%rd58], %f15;
	ld.global.u64 	%rd63, [%rd161+-8];
	shl.b64 	%rd64, %rd63, 2;
	add.s64 	%rd65, %rd1, %rd64;
	add.s64 	%rd66, %rd4, %rd64;
	ld.global.f32 	%f17, [%rd66];
	ld.global.u64 	%rd67, [%rd160+-8];
	shl.b64 	%rd68, %rd67, 2;
	add.s64 	%rd69, %rd2, %rd68;
	ld.global.f32 	%f18, [%rd69];
	mul.f32 	%f19, %f17, %f18;
	atom.global.add.f32 	%f20, [%rd65], %f19;
	ld.global.u64 	%rd70, [%rd161];
	shl.b64 	%rd71, %rd70, 2;
	add.s64 	%rd72, %rd1, %rd71;
	add.s64 	%rd73, %rd4, %rd71;
	ld.global.f32 	%f21, [%rd73];
	ld.global.u64 	%rd74, [%rd160];
	shl.b64 	%rd75, %rd74, 2;
	add.s64 	%rd76, %rd2, %rd75;
	ld.global.f32 	%f22, [%rd76];
	mul.f32 	%f23, %f21, %f22;
	atom.global.add.f32 	%f24, [%rd72], %f23;
	ld.global.u64 	%rd77, [%rd161+8];
	shl.b64 	%rd78, %rd77, 2;
	add.s64 	%rd79, %rd1, %rd78;
	add.s64 	%rd80, %rd4, %rd78;
	ld.global.f32 	%f25, [%rd80];
	ld.global.u64 	%rd81, [%rd160+8];
	shl.b64 	%rd82, %rd81, 2;
	add.s64 	%rd83, %rd2, %rd82;
	ld.global.f32 	%f26, [%rd83];
	mul.f32 	%f27, %f25, %f26;
	atom.global.add.f32 	%f28, [%rd79], %f27;
	ld.global.u64 	%rd84, [%rd161+16];
	shl.b64 	%rd85, %rd84, 2;
	add.s64 	%rd86, %rd1, %rd85;
	add.s64 	%rd87, %rd4, %rd85;
	ld.global.f32 	%f29, [%rd87];
	ld.global.u64 	%rd88, [%rd160+16];
	shl.b64 	%rd89, %rd88, 2;
	add.s64 	%rd90, %rd2, %rd89;
	ld.global.f32 	%f30, [%rd90];
	mul.f32 	%f31, %f29, %f30;
	atom.global.add.f32 	%f32, [%rd86], %f31;
	ld.global.u64 	%rd91, [%rd161+24];
	shl.b64 	%rd92, %rd91, 2;
	add.s64 	%rd93, %rd1, %rd92;
	add.s64 	%rd94, %rd4, %rd92;
	ld.global.f32 	%f33, [%rd94];
	ld.global.u64 	%rd95, [%rd160+24];
	shl.b64 	%rd96, %rd95, 2;
	add.s64 	%rd97, %rd2, %rd96;
	ld.global.f32 	%f34, [%rd97];
	mul.f32 	%f35, %f33, %f34;
	atom.global.add.f32 	%f36, [%rd93], %f35;
	add.s64 	%rd164, %rd164, 8;
	add.s64 	%rd162, %rd162, -8;
	add.s64 	%rd161, %rd161, 64;
	add.s64 	%rd160, %rd160, 64;
	setp.ne.s64 	%p4, %rd162, 0;
	@%p4 bra 	$L__BB1_3;
$L__BB1_4:
	and.b64  	%rd21, %rd8, 7;
	setp.eq.s64 	%p5, %rd21, 0;
	@%p5 bra 	$L__BB1_12;
	and.b64  	%rd22, %rd8, 3;
	setp.lt.u64 	%p6, %rd21, 4;
	@%p6 bra 	$L__BB1_7;
	ld.param.u64 	%rd158, [_Z21spmv_without_stridingPKmS0_PKfS2_Pfm_param_0];
	cvta.to.global.u64 	%rd98, %rd158;
	shl.b64 	%rd99, %rd164, 3;
	add.s64 	%rd100, %rd98, %rd99;
	ld.global.u64 	%rd101, [%rd100];
	shl.b64 	%rd102, %rd101, 2;
	add.s64 	%rd103, %rd1, %rd102;
	add.s64 	%rd104, %rd4, %rd102;
	ld.global.f32 	%f37, [%rd104];
	add.s64 	%rd105, %rd3, %rd99;
	ld.global.u64 	%rd106, [%rd105];
	shl.b64 	%rd107, %rd106, 2;
	add.s64 	%rd108, %rd2, %rd107;
	ld.global.f32 	%f38, [%rd108];
	mul.f32 	%f39, %f37, %f38;
	atom.global.add.f32 	%f40, [%rd103], %f39;
	ld.global.u64 	%rd109, [%rd100+8];
	shl.b64 	%rd110, %rd109, 2;
	add.s64 	%rd111, %rd1, %rd110;
	add.s64 	%rd112, %rd4, %rd110;
	ld.global.f32 	%f41, [%rd112];
	ld.global.u64 	%rd113, [%rd105+8];
	shl.b64 	%rd114, %rd113, 2;
	add.s64 	%rd115, %rd2, %rd114;
	ld.global.f32 	%f42, [%rd115];
	mul.f32 	%f43, %f41, %f42;
	atom.global.add.f32 	%f44, [%rd111], %f43;
	ld.global.u64 	%rd116, [%rd100+16];
	shl.b64 	%rd117, %rd116, 2;
	add.s64 	%rd118, %rd1, %rd117;
	add.s64 	%rd119, %rd4, %rd117;
	ld.global.f32 	%f45, [%rd119];
	ld.global.u64 	%rd120, [%rd105+16];
	shl.b64 	%rd121, %rd120, 2;
	add.s64 	%rd122, %rd2, %rd121;
	ld.global.f32 	%f46, [%rd122];
	mul.f32 	%f47, %f45, %f46;
	atom.global.add.f32 	%f48, [%rd118], %f47;
	ld.global.u64 	%rd123, [%rd100+24];
	shl.b64 	%rd124, %rd123, 2;
	add.s64 	%rd125, %rd1, %rd124;
	add.s64 	%rd126, %rd4, %rd124;
	ld.global.f32 	%f49, [%rd126];
	ld.global.u64 	%rd127, [%rd105+24];
	shl.b64 	%rd128, %rd127, 2;
	add.s64 	%rd129, %rd2, %rd128;
	ld.global.f32 	%f50, [%rd129];
	mul.f32 	%f51, %f49, %f50;
	atom.global.add.f32 	%f52, [%rd125], %f51;
	add.s64 	%rd164, %rd164, 4;
$L__BB1_7:
	setp.eq.s64 	%p7, %rd22, 0;
	@%p7 bra 	$L__BB1_12;
	ld.param.u64 	%rd159, [_Z21spmv_without_stridingPKmS0_PKfS2_Pfm_param_0];
	cvta.to.global.u64 	%rd25, %rd159;
	setp.eq.s64 	%p8, %rd22, 1;
	@%p8 bra 	$L__BB1_10;
	shl.b64 	%rd130, %rd164, 3;
	add.s64 	%rd131, %rd25, %rd130;
	ld.global.u64 	%rd132, [%rd131];
	shl.b64 	%rd133, %rd132, 2;
	add.s64 	%rd134, %rd1, %rd133;
	add.s64 	%rd135, %rd4, %rd133;
	ld.global.f32 	%f53, [%rd135];
	add.s64 	%rd136, %rd3, %rd130;
	ld.global.u64 	%rd137, [%rd136];
	shl.b64 	%rd138, %rd137, 2;
	add.s64 	%rd139, %rd2, %rd138;
	ld.global.f32 	%f54, [%rd139];
	mul.f32 	%f55, %f53, %f54;
	atom.global.add.f32 	%f56, [%rd134], %f55;
	ld.global.u64 	%rd140, [%rd131+8];
	shl.b64 	%rd141, %rd140, 2;
	add.s64 	%rd142, %rd1, %rd141;
	add.s64 	%rd143, %rd4, %rd141;
	ld.global.f32 	%f57, [%rd143];
	ld.global.u64 	%rd144, [%rd136+8];
	shl.b64 	%rd145, %rd144, 2;
	add.s64 	%rd146, %rd2, %rd145;
	ld.global.f32 	%f58, [%rd146];
	mul.f32 	%f59, %f57, %f58;
	atom.global.add.f32 	%f60, [%rd142], %f59;
	add.s64 	%rd164, %rd164, 2;
$L__BB1_10:
	and.b64  	%rd147, %rd8, 1;
	setp.eq.b64 	%p9, %rd147, 1;
	not.pred 	%p10, %p9;
	@%p10 bra 	$L__BB1_12;
	shl.b64 	%rd148, %rd164, 3;
	add.s64 	%rd149, %rd25, %rd148;
	ld.global.u64 	%rd150, [%rd149];
	shl.b64 	%rd151, %rd150, 2;
	add.s64 	%rd152, %rd1, %rd151;
	add.s64 	%rd153, %rd4, %rd151;
	ld.global.f32 	%f61, [%rd153];
	add.s64 	%rd154, %rd3, %rd148;
	ld.global.u64 	%rd155, [%rd154];
	shl.b64 	%rd156, %rd155, 2;
	add.s64 	%rd157, %rd2, %rd156;
	ld.global.f32 	%f62, [%rd157];
	mul.f32 	%f63, %f61, %f62;
	atom.global.add.f32 	%f64, [%rd152], %f63;
$L__BB1_12:
	ret;

}


// ===== COMPILED SASS (sm_100) =====

	.target	sm_100

	.elftype	@"ET_EXEC"


//--------------------- .note.nv.tkinfo           --------------------------
	.section	.note.nv.tkinfo,"",@"SHT_NOTE"
	.sectionflags	@"SHF_NOTE_NV_TKINFO"
	.tkinfo
        /*0018*/ 	.word	0x00000002
        /*0030*/ 	.string	""
        /*0030*/ 	.string	"ptxas"
        /*0030*/ 	.string	"Cuda compilation tools, release 13.0, V13.0.88"
        /*0030*/ 	.string	"Build cuda_13.0.r13.0/compiler.36424714_0"
        /*0030*/ 	.string	"-arch sm_100 -m 64 "



//--------------------- .note.nv.cuinfo           --------------------------
	.section	.note.nv.cuinfo,"",@"SHT_NOTE"
	.sectionflags	@"SHF_NOTE_NV_CUINFO"
        /*0018*/ 	.short	0x0002
        /*001a*/ 	.short	0x0064
        /*001c*/ 	.short	0x0082
	.zero		2


//--------------------- .nv.info                  --------------------------
	.section	.nv.info,"",@"SHT_CUDA_INFO"
	.align	4


	//----- nvinfo : EIATTR_REGCOUNT
	.align		4
        /*0000*/ 	.byte	0x04, 0x2f
        /*0002*/ 	.short	(.L_1 - .L_0)
	.align		4
.L_0:
        /*0004*/ 	.word	index@(_Z18spmv_with_stridingPKmS0_PKfS2_Pfm)
        /*0008*/ 	.word	0x00000010


	//----- nvinfo : EIATTR_FRAME_SIZE
	.align		4
.L_1:
        /*000c*/ 	.byte	0x04, 0x11
        /*000e*/ 	.short	(.L_3 - .L_2)
	.align		4
.L_2:
        /*0010*/ 	.word	index@(_Z18spmv_with_stridingPKmS0_PKfS2_Pfm)
        /*0014*/ 	.word	0x00000000


	//----- nvinfo : EIATTR_REGCOUNT
	.align		4
.L_3:
        /*0018*/ 	.byte	0x04, 0x2f
        /*001a*/ 	.short	(.L_5 - .L_4)
	.align		4
.L_4:
        /*001c*/ 	.word	index@(_Z21spmv_without_stridingPKmS0_PKfS2_Pfm)
        /*0020*/ 	.word	0x0000001d


	//----- nvinfo : EIATTR_FRAME_SIZE
	.align		4
.L_5:
        /*0024*/ 	.byte	0x04, 0x11
        /*0026*/ 	.short	(.L_7 - .L_6)
	.align		4
.L_6:
        /*0028*/ 	.word	index@($__internal_0_$__cuda_sm3x_div_rn_noftz_f32_slowpath)
        /*002c*/ 	.word	0x00000000


	//----- nvinfo : EIATTR_FRAME_SIZE
	.align		4
.L_7:
        /*0030*/ 	.byte	0x04, 0x11
        /*0032*/ 	.short	(.L_9 - .L_8)
	.align		4
.L_8:
        /*0034*/ 	.word	index@(_Z21spmv_without_stridingPKmS0_PKfS2_Pfm)
        /*0038*/ 	.word	0x00000000


	//----- nvinfo : EIATTR_MIN_STACK_SIZE
	.align		4
.L_9:
        /*003c*/ 	.byte	0x04, 0x12
        /*003e*/ 	.short	(.L_11 - .L_10)
	.align		4
.L_10:
        /*0040*/ 	.word	index@(_Z21spmv_without_stridingPKmS0_PKfS2_Pfm)
        /*0044*/ 	.word	0x00000000


	//----- nvinfo : EIATTR_MIN_STACK_SIZE
	.align		4
.L_11:
        /*0048*/ 	.byte	0x04, 0x12
        /*004a*/ 	.short	(.L_13 - .L_12)
	.align		4
.L_12:
        /*004c*/ 	.word	index@(_Z18spmv_with_stridingPKmS0_PKfS2_Pfm)
        /*0050*/ 	.word	0x00000000
.L_13:


//--------------------- .nv.compat                --------------------------
	.section	.nv.compat,"",@"SHT_CUDA_COMPAT_INFO"
	.align	4
        /*0000*/ 	.byte	0x02, 0x09, 0x00, 0x00, 0x02, 0x02, 0x01, 0x00, 0x02, 0x05, 0x05, 0x00, 0x03, 0x07, 0x01, 0x01
        /*0010*/ 	.byte	0x02, 0x03, 0x00, 0x00, 0x02, 0x06, 0x01, 0x00, 0x04, 0x0b, 0x08, 0x00, 0x01, 0x00, 0x00, 0x00
        /*0020*/ 	.byte	0x00, 0x00, 0x00, 0x00


//--------------------- .nv.info._Z21spmv_without_stridingPKmS0_PKfS2_Pfm --------------------------
	.section	.nv.info._Z21spmv_without_stridingPKmS0_PKfS2_Pfm,"",@"SHT_CUDA_INFO"
	.sectionflags	@""
	.align	4


	//----- nvinfo : EIATTR_CUDA_API_VERSION
	.align		4
        /*0000*/ 	.byte	0x04, 0x37
        /*0002*/ 	.short	(.L_15 - .L_14)
.L_14:
        /*0004*/ 	.word	0x00000082


	//----- nvinfo : EIATTR_KPARAM_INFO
	.align		4
.L_15:
        /*0008*/ 	.byte	0x04, 0x17
        /*000a*/ 	.short	(.L_17 - .L_16)
.L_16:
        /*000c*/ 	.word	0x00000000
        /*0010*/ 	.short	0x0005
        /*0012*/ 	.short	0x0028
        /*0014*/ 	.byte	0x00, 0xf0, 0x21, 0x00


	//----- nvinfo : EIATTR_KPARAM_INFO
	.align		4
.L_17:
        /*0018*/ 	.byte	0x04, 0x17
        /*001a*/ 	.short	(.L_19 - .L_18)
.L_18:
        /*001c*/ 	.word	0x00000000
        /*0020*/ 	.short	0x0004
        /*0022*/ 	.short	0x0020
        /*0024*/ 	.byte	0x00, 0xf5, 0x21, 0x00


	//----- nvinfo : EIATTR_KPARAM_INFO
	.align		4
.L_19:
        /*0028*/ 	.byte	0x04, 0x17
        /*002a*/ 	.short	(.L_21 - .L_20)
.L_20:
        /*002c*/ 	.word	0x00000000
        /*0030*/ 	.short	0x0003
        /*0032*/ 	.short	0x0018
        /*0034*/ 	.byte	0x00, 0xf5, 0x21, 0x00


	//----- nvinfo : EIATTR_KPARAM_INFO
	.align		4
.L_21:
        /*0038*/ 	.byte	0x04, 0x17
        /*003a*/ 	.short	(.L_23 - .L_22)
.L_22:
        /*003c*/ 	.word	0x00000000
        /*0040*/ 	.short	0x0002
        /*0042*/ 	.short	0x0010
        /*0044*/ 	.byte	0x00, 0xf5, 0x21, 0x00


	//----- nvinfo : EIATTR_KPARAM_INFO
	.align		4
.L_23:
        /*0048*/ 	.byte	0x04, 0x17
        /*004a*/ 	.short	(.L_25 - .L_24)
.L_24:
        /*004c*/ 	.word	0x00000000
        /*0050*/ 	.short	0x0001
        /*0052*/ 	.short	0x0008
        /*0054*/ 	.byte	0x00, 0xf5, 0x21, 0x00


	//----- nvinfo : EIATTR_KPARAM_INFO
	.align		4
.L_25:
        /*0058*/ 	.byte	0x04, 0x17
        /*005a*/ 	.short	(.L_27 - .L_26)
.L_26:
        /*005c*/ 	.word	0x00000000
        /*0060*/ 	.short	0x0000
        /*0062*/ 	.short	0x0000
        /*0064*/ 	.byte	0x00, 0xf5, 0x21, 0x00


	//----- nvinfo : EIATTR_SPARSE_MMA_MASK
	.align		4
.L_27:
        /*0068*/ 	.byte	0x03, 0x50
        /*006a*/ 	.short	0x0000


	//----- nvinfo : EIATTR_MAXREG_COUNT
	.align		4
        /*006c*/ 	.byte	0x03, 0x1b
        /*006e*/ 	.short	0x00ff


	//----- nvinfo : EIATTR_MERCURY_ISA_VERSION
	.align		4
        /*0070*/ 	.byte	0x03, 0x5f
        /*0072*/ 	.short	0x0101


	//----- nvinfo : EIATTR_VRC_CTA_INIT_COUNT
	.align		4
        /*0074*/ 	.byte	0x02, 0x4a
	.zero		1
	.zero		1


	//----- nvinfo : EIATTR_EXIT_INSTR_OFFSETS
	.align		4
        /*0078*/ 	.byte	0x04, 0x1c
        /*007a*/ 	.short	(.L_29 - .L_28)


	//   ....[0]....
.L_28:
        /*007c*/ 	.word	0x00000270


	//   ....[1]....
        /*0080*/ 	.word	0x00000bc0


	//   ....[2]....
        /*0084*/ 	.word	0x00001080


	//   ....[3]....
        /*0088*/ 	.word	0x00001380


	//   ....[4]....
        /*008c*/ 	.word	0x00001500


	//----- nvinfo : EIATTR_CRS_STACK_SIZE
	.align		4
.L_29:
        /*0090*/ 	.byte	0x04, 0x1e
        /*0092*/ 	.short	(.L_31 - .L_30)
.L_30:
        /*0094*/ 	.word	0x00000000


	//----- nvinfo : EIATTR_CBANK_PARAM_SIZE
	.align		4
.L_31:
        /*0098*/ 	.byte	0x03, 0x19
        /*009a*/ 	.short	0x0030


	//----- nvinfo : EIATTR_PARAM_CBANK
	.align		4
        /*009c*/ 	.byte	0x04, 0x0a
        /*009e*/ 	.short	(.L_33 - .L_32)
	.align		4
.L_32:
        /*00a0*/ 	.word	index@(.nv.constant0._Z21spmv_without_stridingPKmS0_PKfS2_Pfm)
        /*00a4*/ 	.short	0x0380
        /*00a6*/ 	.short	0x0030


	//----- nvinfo : EIATTR_SW_WAR
	.align		4
.L_33:
        /*00a8*/ 	.byte	0x04, 0x36
        /*00aa*/ 	.short	(.L_35 - .L_34)
.L_34:
        /*00ac*/ 	.word	0x00000008
.L_35:


//--------------------- .nv.info._Z18spmv_with_stridingPKmS0_PKfS2_Pfm --------------------------
	.section	.nv.info._Z18spmv_with_stridingPKmS0_PKfS2_Pfm,"",@"SHT_CUDA_INFO"
	.sectionflags	@""
	.align	4


	//----- nvinfo : EIATTR_CUDA_API_VERSION
	.align		4
        /*0000*/ 	.byte	0x04, 0x37
        /*0002*/ 	.short	(.L_37 - .L_36)
.L_36:
        /*0004*/ 	.word	0x00000082


	//----- nvinfo : EIATTR_KPARAM_INFO
	.align		4
.L_37:
        /*0008*/ 	.byte	0x04, 0x17
        /*000a*/ 	.short	(.L_39 - .L_38)
.L_38:
        /*000c*/ 	.word	0x00000000
        /*0010*/ 	.short	0x0005
        /*0012*/ 	.short	0x0028
        /*0014*/ 	.byte	0x00, 0xf0, 0x21, 0x00


	//----- nvinfo : EIATTR_KPARAM_INFO
	.align		4
.L_39:
        /*0018*/ 	.byte	0x04, 0x17
        /*001a*/ 	.short	(.L_41 - .L_40)
.L_40:
        /*001c*/ 	.word	0x00000000
        /*0020*/ 	.short	0x0004
        /*0022*/ 	.short	0x0020
        /*0024*/ 	.byte	0x00, 0xf5, 0x21, 0x00


	//----- nvinfo : EIATTR_KPARAM_INFO
	.align		4
.L_41:
        /*0028*/ 	.byte	0x04, 0x17
        /*002a*/ 	.short	(.L_43 - .L_42)
.L_42:
        /*002c*/ 	.word	0x00000000
        /*0030*/ 	.short	0x0003
        /*0032*/ 	.short	0x0018
        /*0034*/ 	.byte	0x00, 0xf5, 0x21, 0x00


	//----- nvinfo : EIATTR_KPARAM_INFO
	.align		4
.L_43:
        /*0038*/ 	.byte	0x04, 0x17
        /*003a*/ 	.short	(.L_45 - .L_44)
.L_44:
        /*003c*/ 	.word	0x00000000
        /*0040*/ 	.short	0x0002
        /*0042*/ 	.short	0x0010
        /*0044*/ 	.byte	0x00, 0xf5, 0x21, 0x00


	//----- nvinfo : EIATTR_KPARAM_INFO
	.align		4
.L_45:
        /*0048*/ 	.byte	0x04, 0x17
        /*004a*/ 	.short	(.L_47 - .L_46)
.L_46:
        /*004c*/ 	.word	0x00000000
        /*0050*/ 	.short	0x0001
        /*0052*/ 	.short	0x0008
        /*0054*/ 	.byte	0x00, 0xf5, 0x21, 0x00


	//----- nvinfo : EIATTR_KPARAM_INFO
	.align		4
.L_47:
        /*0058*/ 	.byte	0x04, 0x17
        /*005a*/ 	.short	(.L_49 - .L_48)
.L_48:
        /*005c*/ 	.word	0x00000000
        /*0060*/ 	.short	0x0000
        /*0062*/ 	.short	0x0000
        /*0064*/ 	.byte	0x00, 0xf5, 0x21, 0x00


	//----- nvinfo : EIATTR_SPARSE_MMA_MASK
	.align		4
.L_49:
        /*0068*/ 	.byte	0x03, 0x50
        /*006a*/ 	.short	0x0000


	//----- nvinfo : EIATTR_MAXREG_COUNT
	.align		4
        /*006c*/ 	.byte	0x03, 0x1b
        /*006e*/ 	.short	0x00ff


	//----- nvinfo : EIATTR_MERCURY_ISA_VERSION
	.align		4
        /*0070*/ 	.byte	0x03, 0x5f
        /*0072*/ 	.short	0x0101


	//----- nvinfo : EIATTR_VRC_CTA_INIT_COUNT
	.align		4
        /*0074*/ 	.byte	0x02, 0x4a
	.zero		1
	.zero		1


	//----- nvinfo : EIATTR_EXIT_INSTR_OFFSETS
	.align		4
        /*0078*/ 	.byte	0x04, 0x1c
        /*007a*/ 	.short	(.L_51 - .L_50)


	//   ....[0]....
.L_50:
        /*007c*/ 	.word	0x000000a0


	//   ....[1]....
        /*0080*/ 	.word	0x000002c0


	//----- nvinfo : EIATTR_CRS_STACK_SIZE
	.align		4
.L_51:
        /*0084*/ 	.byte	0x04, 0x1e
        /*0086*/ 	.short	(.L_53 - .L_52)
.L_52:
        /*0088*/ 	.word	0x00000000


	//----- nvinfo : EIATTR_CBANK_PARAM_SIZE
	.align		4
.L_53:
        /*008c*/ 	.byte	0x03, 0x19
        /*008e*/ 	.short	0x0030


	//----- nvinfo : EIATTR_PARAM_CBANK
	.align		4
        /*0090*/ 	.byte	0x04, 0x0a
        /*0092*/ 	.short	(.L_55 - .L_54)
	.align		4
.L_54:
        /*0094*/ 	.word	index@(.nv.constant0._Z18spmv_with_stridingPKmS0_PKfS2_Pfm)
        /*0098*/ 	.short	0x0380
        /*009a*/ 	.short	0x0030


	//----- nvinfo : EIATTR_SW_WAR
	.align		4
.L_55:
        /*009c*/ 	.byte	0x04, 0x36
        /*009e*/ 	.short	(.L_57 - .L_56)
.L_56:
        /*00a0*/ 	.word	0x00000008
.L_57:


//--------------------- .nv.callgraph             --------------------------
	.section	.nv.callgraph,"",@"SHT_CUDA_CALLGRAPH"
	.align	4
	.sectionentsize	8
	.align		4
        /*0000*/ 	.word	0x00000000
	.align		4
        /*0004*/ 	.word	0xffffffff
	.align		4
        /*0008*/ 	.word	0x00000000
	.align		4
        /*000c*/ 	.word	0xfffffffe
	.align		4
        /*0010*/ 	.word	0x00000000
	.align		4
        /*0014*/ 	.word	0xfffffffd
	.align		4
        /*0018*/ 	.word	0x00000000
	.align		4
        /*001c*/ 	.word	0xfffffffc


//--------------------- .text._Z21spmv_without_stridingPKmS0_PKfS2_Pfm --------------------------
	.section	.text._Z21spmv_without_stridingPKmS0_PKfS2_Pfm,"ax",@progbits
	.align	128
        .global         _Z21spmv_without_stridingPKmS0_PKfS2_Pfm
        .type           _Z21spmv_without_stridingPKmS0_PKfS2_Pfm,@function
        .size           _Z21spmv_without_stridingPKmS0_PKfS2_Pfm,(.L_x_20 - _Z21spmv_without_stridingPKmS0_PKfS2_Pfm)
        .other          _Z21spmv_without_stridingPKmS0_PKfS2_Pfm,@"STO_CUDA_ENTRY STV_DEFAULT"
_Z21spmv_without_stridingPKmS0_PKfS2_Pfm:
.text._Z21spmv_without_stridingPKmS0_PKfS2_Pfm:
[----:B------:R-:W-:Y:S01]  /*0000*/  LDC R1, c[0x0][0x37c] ;  /* 0x0000df00ff017b82 */ /* 0x000fe20000000800 */
[----:B------:R-:W0:Y:S01]  /*0010*/  LDCU UR5, c[0x0][0x360] ;  /* 0x00006c00ff0577ac */ /* 0x000e220008000800 */
[----:B------:R-:W1:Y:S01]  /*0020*/  S2R R7, SR_CTAID.X ;  /* 0x0000000000077919 */ /* 0x000e620000002500 */
[----:B------:R-:W0:Y:S01]  /*0030*/  LDCU UR4, c[0x0][0x370] ;  /* 0x00006e00ff0477ac */ /* 0x000e220008000800 */
[----:B------:R-:W1:Y:S01]  /*0040*/  S2R R8, SR_TID.X ;  /* 0x0000000000087919 */ /* 0x000e620000002100 */
[----:B------:R-:W2:Y:S01]  /*0050*/  LDCU.64 UR6, c[0x0][0x3a8] ;  /* 0x00007500ff0677ac */ /* 0x000ea20008000a00 */
[----:B0-----:R-:W-:Y:S01]  /*0060*/  UIMAD UR4, UR5, UR4, URZ ;  /* 0x00000004050472a4 */ /* 0x001fe2000f8e02ff */
[----:B--2---:R-:W0:Y:S05]  /*0070*/  I2F.U64 R0, UR6 ;  /* 0x0000000600007d12 */ /* 0x004e2a0008301000 */
[----:B------:R-:W-:-:S04]  /*0080*/  I2FP.F32.U32 R3, UR4 ;  /* 0x0000000400037c45 */ /* 0x000fc80008201000 */
[----:B------:R-:W2:Y:S08]  /*0090*/  MUFU.RCP R2, R3 ;  /* 0x0000000300027308 */ /* 0x000eb00000001000 */
[----:B0-----:R-:W0:Y:S01]  /*00a0*/  FCHK P0, R0, R3 ;  /* 0x0000000300007302 */ /* 0x001e220000000000 */
[----:B--2---:R-:W-:-:S04]  /*00b0*/  FFMA R5, -R3, R2, 1 ;  /* 0x3f80000003057423 */ /* 0x004fc80000000102 */
[----:B------:R-:W-:Y:S01]  /*00c0*/  FFMA R5, R2, R5, R2 ;  /* 0x0000000502057223 */ /* 0x000fe20000000002 */
[----:B-1----:R-:W-:-:S03]  /*00d0*/  IMAD R2, R7, UR5, R8 ;  /* 0x0000000507027c24 */ /* 0x002fc6000f8e0208 */
[----:B------:R-:W-:-:S04]  /*00e0*/  FFMA R4, R0, R5, RZ ;  /* 0x0000000500047223 */ /* 0x000fc800000000ff */
[----:B------:R-:W-:-:S04]  /*00f0*/  FFMA R6, -R3, R4, R0 ;  /* 0x0000000403067223 */ /* 0x000fc80000000100 */
[----:B------:R-:W-:Y:S01]  /*0100*/  FFMA R8, R5, R6, R4 ;  /* 0x0000000605087223 */ /* 0x000fe20000000004 */
[----:B0-----:R-:W-:Y:S06]  /*0110*/  @!P0 BRA `(.L_x_0) ;  /* 0x00000000000c8947 */ /* 0x001fec0003800000 */
[----:B------:R-:W-:-:S07]  /*0120*/  MOV R4, 0x140 ;  /* 0x0000014000047802 */ /* 0x000fce0000000f00 */
[----:B------:R-:W-:Y:S05]  /*0130*/  CALL.REL.NOINC `($__internal_0_$__cuda_sm3x_div_rn_noftz_f32_slowpath) ;  /* 0x0000001000f47944 */ /* 0x000fea0003c00000 */
[----:B------:R-:W-:-:S07]  /*0140*/  IMAD.MOV.U32 R8, RZ, RZ, R0 ;  /* 0x000000ffff087224 */ /* 0x000fce00078e0000 */
.L_x_0:
[----:B------:R-:W0:Y:S01]  /*0150*/  F2I.U64.TRUNC R4, R8 ;  /* 0x0000000800047311 */ /* 0x000e22000020d800 */
[----:B------:R-:W1:Y:S07]  /*0160*/  LDCU.64 UR4, c[0x0][0x3a8] ;  /* 0x00007500ff0477ac */ /* 0x000e6e0008000a00 */
[----:B0-----:R-:W0:Y:S02]  /*0170*/  I2F.U64 R3, R4 ;  /* 0x0000000400037312 */ /* 0x001e240000301000 */
[----:B0-----:R-:W-:-:S04]  /*0180*/  FSETP.GT.AND P0, PT, R8, R3, PT ;  /* 0x000000030800720b */ /* 0x001fc80003f04000 */
[----:B------:R-:W-:-:S04]  /*0190*/  SEL R3, RZ, 0x1, !P0 ;  /* 0x00000001ff037807 */ /* 0x000fc80004000000 */
[----:B------:R-:W-:-:S05]  /*01a0*/  IADD3 R3, P0, PT, R4, R3, RZ ;  /* 0x0000000304037210 */ /* 0x000fca0007f1e0ff */
[----:B------:R-:W-:Y:S02]  /*01b0*/  IMAD.X R10, RZ, RZ, R5, P0 ;  /* 0x000000ffff0a7224 */ /* 0x000fe400000e0605 */
[----:B------:R-:W-:-:S04]  /*01c0*/  IMAD.WIDE.U32 R6, R3, R2, RZ ;  /* 0x0000000203067225 */ /* 0x000fc800078e00ff */
[----:B------:R-:W-:Y:S01]  /*01d0*/  IMAD R9, R10, R2, RZ ;  /* 0x000000020a097224 */ /* 0x000fe200078e02ff */
[----:B------:R-:W-:-:S03]  /*01e0*/  IADD3 R0, P1, PT, R3, R6, RZ ;  /* 0x0000000603007210 */ /* 0x000fc60007f3e0ff */
[----:B------:R-:W-:Y:S01]  /*01f0*/  IMAD.IADD R9, R7, 0x1, R9 ;  /* 0x0000000107097824 */ /* 0x000fe200078e0209 */
[----:B-1----:R-:W-:-:S03]  /*0200*/  ISETP.LT.U32.AND P0, PT, R0, UR4, PT ;  /* 0x0000000400007c0c */ /* 0x002fc6000bf01070 */
[----:B------:R-:W-:-:S05]  /*0210*/  IMAD.X R2, R9, 0x1, R10, P1 ;  /* 0x0000000109027824 */ /* 0x000fca00008e060a */
[----:B------:R-:W-:-:S04]  /*0220*/  ISETP.LT.U32.AND.EX P0, PT, R2, UR5, PT, P0 ;  /* 0x0000000502007c0c */ /* 0x000fc8000bf01100 */
[----:B------:R-:W-:Y:S02]  /*0230*/  SEL R0, R0, UR4, P0 ;  /* 0x0000000400007c07 */ /* 0x000fe40008000000 */
[----:B------:R-:W-:Y:S02]  /*0240*/  SEL R5, R2, UR5, P0 ;  /* 0x0000000502057c07 */ /* 0x000fe40008000000 */
[----:B------:R-:W-:-:S04]  /*0250*/  ISETP.GE.U32.AND P0, PT, R6, R0, PT ;  /* 0x000000000600720c */ /* 0x000fc80003f06070 */
[----:B------:R-:W-:-:S13]  /*0260*/  ISETP.GE.U32.AND.EX P0, PT, R9, R5, PT, P0 ;  /* 0x000000050900720c */ /* 0x000fda0003f06100 */
[----:B------:R-:W-:Y:S05]  /*0270*/  @P0 EXIT ;  /* 0x000000000000094d */ /* 0x000fea0003800000 */
[----:B------:R-:W-:Y:S01]  /*0280*/  IMAD.MOV.U32 R3, RZ, RZ, R6 ;  /* 0x000000ffff037224 */ /* 0x000fe200078e0006 */
[----:B------:R-:W0:Y:S01]  /*0290*/  LDCU.64 UR4, c[0x0][0x358] ;  /* 0x00006b00ff0477ac */ /* 0x000e220008000a00 */
[----:B------:R-:W-:Y:S03]  /*02a0*/  BSSY.RECONVERGENT B0, `(.L_x_1) ;  /* 0x0000091000007945 */ /* 0x000fe60003800200 */
[CC--:B------:R-:W-:Y:S01]  /*02b0*/  IADD3 R2, P2, PT, -R3.reuse, R0.reuse, RZ ;  /* 0x0000000003027210 */ /* 0x0c0fe20007f5e1ff */
[----:B------:R-:W1:Y:S01]  /*02c0*/  LDCU.64 UR6, c[0x0][0x3a0] ;  /* 0x00007400ff0677ac */ /* 0x000e620008000a00 */
[----:B------:R-:W-:Y:S01]  /*02d0*/  IADD3 R4, P0, PT, R3, -R0, RZ ;  /* 0x8000000003047210 */ /* 0x000fe20007f1e0ff */
[----:B------:R-:W-:Y:S01]  /*02e0*/  IMAD.MOV.U32 R0, RZ, RZ, R9 ;  /* 0x000000ffff007224 */ /* 0x000fe200078e0009 */
[----:B------:R-:W-:Y:S01]  /*02f0*/  LOP3.LUT R14, R2, 0x7, RZ, 0xc0, !PT ;  /* 0x00000007020e7812 */ /* 0x000fe200078ec0ff */
[----:B------:R-:W2:Y:S01]  /*0300*/  LDCU.128 UR12, c[0x0][0x390] ;  /* 0x00007200ff0c77ac */ /* 0x000ea20008000c00 */
[----:B------:R-:W-:Y:S01]  /*0310*/  ISETP.GT.U32.AND P1, PT, R4, -0x8, PT ;  /* 0xfffffff80400780c */ /* 0x000fe20003f24070 */
[----:B------:R-:W-:Y:S01]  /*0320*/  IMAD.X R4, R0, 0x1, ~R5, P0 ;  /* 0x0000000100047824 */ /* 0x000fe200000e0e05 */
[----:B------:R-:W-:Y:S01]  /*0330*/  ISETP.NE.U32.AND P0, PT, R14, RZ, PT ;  /* 0x000000ff0e00720c */ /* 0x000fe20003f05070 */
[----:B------:R-:W-:-:S03]  /*0340*/  IMAD.X R8, R5, 0x1, ~R0, P2 ;  /* 0x0000000105087824 */ /* 0x000fc600010e0e00 */
[----:B------:R-:W-:Y:S02]  /*0350*/  ISETP.GT.U32.AND.EX P1, PT, R4, -0x1, PT, P1 ;  /* 0xffffffff0400780c */ /* 0x000fe40003f24110 */
[----:B------:R-:W-:-:S11]  /*0360*/  ISETP.NE.AND.EX P0, PT, RZ, RZ, PT, P0 ;  /* 0x000000ffff00720c */ /* 0x000fd60003f05300 */
[----:B012---:R-:W-:Y:S05]  /*0370*/  @P1 BRA `(.L_x_2) ;  /* 0x00000008000c1947 */ /* 0x007fea0003800000 */
[----:B------:R-:W0:Y:S01]  /*0380*/  LDCU.128 UR8, c[0x0][0x380] ;  /* 0x00007000ff0877ac */ /* 0x000e220008000c00 */
[C---:B------:R-:W-:Y:S02]  /*0390*/  LEA R4, P1, R3.reuse, 0x20, 0x3 ;  /* 0x0000002003047811 */ /* 0x040fe400078218ff */
[----:B------:R-:W-:Y:S02]  /*03a0*/  LOP3.LUT R9, R2, 0xfffffff8, RZ, 0xc0, !PT ;  /* 0xfffffff802097812 */ /* 0x000fe400078ec0ff */
[----:B------:R-:W-:Y:S02]  /*03b0*/  LEA.HI.X R5, R3, RZ, R0, 0x3, P1 ;  /* 0x000000ff03057211 */ /* 0x000fe400008f1c00 */
[C---:B0-----:R-:W-:Y:S02]  /*03c0*/  IADD3 R6, P2, PT, R4.reuse, UR8, RZ ;  /* 0x0000000804067c10 */ /* 0x041fe4000ff5e0ff */
[----:B------:R-:W-:Y:S02]  /*03d0*/  IADD3 R4, P3, PT, R4, UR10, RZ ;  /* 0x0000000a04047c10 */ /* 0x000fe4000ff7e0ff */
[----:B------:R-:W-:-:S02]  /*03e0*/  IADD3.X R7, PT, PT, R5, UR9, RZ, P2, !PT ;  /* 0x0000000905077c10 */ /* 0x000fc400097fe4ff */
[----:B------:R-:W-:-:S09]  /*03f0*/  IADD3.X R5, PT, PT, R5, UR11, RZ, P3, !PT ;  /* 0x0000000b05057c10 */ /* 0x000fd20009ffe4ff */
.L_x_3:
[----:B------:R-:W2:Y:S04]  /*0400*/  LDG.E.64 R10, desc[UR4][R6.64+-0x20] ;  /* 0xffffe004060a7981 */ /* 0x000ea8000c1e1b00 */
[----:B0-----:R-:W3:Y:S01]  /*0410*/  LDG.E.64 R12, desc[UR4][R4.64+-0x20] ;  /* 0xffffe004040c7981 */ /* 0x001ee2000c1e1b00 */
[C---:B--2---:R-:W-:Y:S01]  /*0420*/  IMAD.SHL.U32 R20, R10.reuse, 0x4, RZ ;  /* 0x000000040a147824 */ /* 0x044fe200078e00ff */
[----:B------:R-:W-:Y:S02]  /*0430*/  SHF.L.U64.HI R10, R10, 0x2, R11 ;  /* 0x000000020a0a7819 */ /* 0x000fe4000001020b */
[----:B---3--:R-:W-:Y:S02]  /*0440*/  LEA R18, P2, R12, UR14, 0x2 ;  /* 0x0000000e0c127c11 */ /* 0x008fe4000f8410ff */
[----:B------:R-:W-:-:S02]  /*0450*/  IADD3 R16, P1, PT, R20, UR12, RZ ;  /* 0x0000000c14107c10 */ /* 0x000fc4000ff3e0ff */
[----:B------:R-:W-:Y:S02]  /*0460*/  LEA.HI.X R19, R12, UR15, R13, 0x2, P2 ;  /* 0x0000000f0c137c11 */ /* 0x000fe400090f140d */
[----:B------:R-:W-:-:S04]  /*0470*/  IADD3.X R17, PT, PT, R10, UR13, RZ, P1, !PT ;  /* 0x0000000d0a117c10 */ /* 0x000fc80008ffe4ff */
[----:B------:R-:W2:Y:S04]  /*0480*/  LDG.E R19, desc[UR4][R18.64] ;  /* 0x0000000412137981 */ /* 0x000ea8000c1e1900 */
[----:B------:R-:W2:Y:S01]  /*0490*/  LDG.E R16, desc[UR4][R16.64] ;  /* 0x0000000410107981 */ /* 0x000ea2000c1e1900 */
[----:B------:R-:W-:-:S04]  /*04a0*/  IADD3 R20, P1, PT, R20, UR6, RZ ;  /* 0x0000000614147c10 */ /* 0x000fc8000ff3e0ff */
[----:B------:R-:W-:Y:S01]  /*04b0*/  IADD3.X R21, PT, PT, R10, UR7, RZ, P1, !PT ;  /* 0x000000070a157c10 */ /* 0x000fe20008ffe4ff */
[----:B--2---:R-:W-:-:S05]  /*04c0*/  FMUL R15, R16, R19 ;  /* 0x00000013100f7220 */ /* 0x004fca0000400000 */
[----:B------:R0:W-:Y:S04]  /*04d0*/  REDG.E.ADD.F32.FTZ.RN.STRONG.GPU desc[UR4][R20.64], R15 ;  /* 0x0000000f140079a6 */ /* 0x0001e8000c12f304 */
[----:B------:R-:W2:Y:S04]  /*04e0*/  LDG.E.64 R10, desc[UR4][R6.64+-0x18] ;  /* 0xffffe804060a7981 */ /* 0x000ea8000c1e1b00 */
[----:B------:R-:W3:Y:S01]  /*04f0*/  LDG.E.64 R12, desc[UR4][R4.64+-0x18] ;  /* 0xffffe804040c7981 */ /* 0x000ee2000c1e1b00 */
[C---:B--2---:R-:W-:Y:S01]  /*0500*/  IMAD.SHL.U32 R24, R10.reuse, 0x4, RZ ;  /* 0x000000040a187824 */ /* 0x044fe200078e00ff */
[----:B------:R-:W-:-:S02]  /*0510*/  SHF.L.U64.HI R10, R10, 0x2, R11 ;  /* 0x000000020a0a7819 */ /* 0x000fc4000001020b */
[----:B---3--:R-:W-:Y:S02]  /*0520*/  LEA R22, P2, R12, UR14, 0x2 ;  /* 0x0000000e0c167c11 */ /* 0x008fe4000f8410ff */
[----:B------:R-:W-:Y:S02]  /*0530*/  IADD3 R18, P1, PT, R24, UR12, RZ ;  /* 0x0000000c18127c10 */ /* 0x000fe4000ff3e0ff */
[----:B------:R-:W-:Y:S02]  /*0540*/  LEA.HI.X R23, R12, UR15, R13, 0x2, P2 ;  /* 0x0000000f0c177c11 */ /* 0x000fe400090f140d */
[----:B------:R-:W-:-:S04]  /*0550*/  IADD3.X R19, PT, PT, R10, UR13, RZ, P1, !PT ;  /* 0x0000000d0a137c10 */ /* 0x000fc80008ffe4ff */
[----:B------:R-:W0:Y:S04]  /*0560*/  LDG.E R23, desc[UR4][R22.64] ;  /* 0x0000000416177981 */ /* 0x000e28000c1e1900 */
[----:B------:R-:W0:Y:S01]  /*0570*/  LDG.E R18, desc[UR4][R18.64] ;  /* 0x0000000412127981 */ /* 0x000e22000c1e1900 */
[----:B------:R-:W-:-:S04]  /*0580*/  IADD3 R16, P1, PT, R24, UR6, RZ ;  /* 0x0000000618107c10 */ /* 0x000fc8000ff3e0ff */
[----:B------:R-:W-:Y:S01]  /*0590*/  IADD3.X R17, PT, PT, R10, UR7, RZ, P1, !PT ;  /* 0x000000070a117c10 */ /* 0x000fe20008ffe4ff */
[----:B0-----:R-:W-:-:S05]  /*05a0*/  FMUL R15, R18, R23 ;  /* 0x00000017120f7220 */ /* 0x001fca0000400000 */
        /* <DEDUP_REMOVED lines=9> */
[----:B------:R-:W2:Y:S04]  /*0640*/  LDG.E R25, desc[UR4][R24.64] ;  /* 0x0000000418197981 */ /* 0x000ea8000c1e1900 */
[----:B------:R-:W2:Y:S01]  /*0650*/  LDG.E R20, desc[UR4][R20.64] ;  /* 0x0000000414147981 */ /* 0x000ea2000c1e1900 */
[----:B0-----:R-:W-:-:S04]  /*0660*/  IADD3 R16, P1, PT, R26, UR6, RZ ;  /* 0x000000061a107c10 */ /* 0x001fc8000ff3e0ff */
        /* <DEDUP_REMOVED lines=70> */
[----:B------:R-:W-:Y:S02]  /*0ad0*/  IADD3.X R13, PT, PT, R23, UR7, RZ, P1, !PT ;  /* 0x00000007170d7c10 */ /* 0x000fe40008ffe4ff */
[----:B------:R-:W-:-:S04]  /*0ae0*/  IADD3 R9, P1, PT, R9, -0x8, RZ ;  /* 0xfffffff809097810 */ /* 0x000fc80007f3e0ff */
[----:B------:R-:W-:Y:S02]  /*0af0*/  IADD3.X R8, PT, PT, R8, -0x1, RZ, P1, !PT ;  /* 0xffffffff08087810 */ /* 0x000fe40000ffe4ff */
[----:B------:R-:W-:-:S04]  /*0b00*/  ISETP.NE.U32.AND P1, PT, R9, RZ, PT ;  /* 0x000000ff0900720c */ /* 0x000fc80003f25070 */
[----:B------:R-:W-:Y:S02]  /*0b10*/  ISETP.NE.AND.EX P1, PT, R8, RZ, PT, P1 ;  /* 0x000000ff0800720c */ /* 0x000fe40003f25310 */
[----:B------:R-:W-:Y:S02]  /*0b20*/  IADD3 R3, P2, PT, R3, 0x8, RZ ;  /* 0x0000000803037810 */ /* 0x000fe40007f5e0ff */
[----:B------:R-:W-:Y:S02]  /*0b30*/  IADD3 R6, P3, PT, R6, 0x40, RZ ;  /* 0x0000004006067810 */ /* 0x000fe40007f7e0ff */
[----:B------:R-:W-:Y:S01]  /*0b40*/  IADD3 R4, P4, PT, R4, 0x40, RZ ;  /* 0x0000004004047810 */ /* 0x000fe20007f9e0ff */
[----:B------:R-:W-:Y:S02]  /*0b50*/  IMAD.X R0, RZ, RZ, R0, P2 ;  /* 0x000000ffff007224 */ /* 0x000fe400010e0600 */
[----:B------:R-:W-:Y:S02]  /*0b60*/  IMAD.X R7, RZ, RZ, R7, P3 ;  /* 0x000000ffff077224 */ /* 0x000fe400018e0607 */
[----:B------:R-:W-:-:S02]  /*0b70*/  IMAD.X R5, RZ, RZ, R5, P4 ;  /* 0x000000ffff057224 */ /* 0x000fc400020e0605 */
[----:B0-----:R-:W-:-:S05]  /*0b80*/  FMUL R15, R10, R19 ;  /* 0x000000130a0f7220 */ /* 0x001fca0000400000 */
[----:B------:R0:W-:Y:S01]  /*0b90*/  REDG.E.ADD.F32.FTZ.RN.STRONG.GPU desc[UR4][R12.64], R15 ;  /* 0x0000000f0c0079a6 */ /* 0x0001e2000c12f304 */
[----:B------:R-:W-:Y:S05]  /*0ba0*/  @P1 BRA `(.L_x_3) ;  /* 0xfffffff800141947 */ /* 0x000fea000383ffff */
.L_x_2:
[----:B------:R-:W-:Y:S05]  /*0bb0*/  BSYNC.RECONVERGENT B0 ;  /* 0x0000000000007941 */ /* 0x000fea0003800200 */
.L_x_1:
[----:B------:R-:W-:Y:S05]  /*0bc0*/  @!P0 EXIT ;  /* 0x000000000000894d */ /* 0x000fea0003800000 */
[----:B------:R-:W-:Y:S01]  /*0bd0*/  ISETP.GE.U32.AND P1, PT, R14, 0x4, PT ;  /* 0x000000040e00780c */ /* 0x000fe20003f26070 */
[----:B------:R-:W-:Y:S01]  /*0be0*/  BSSY.RECONVERGENT B0, `(.L_x_4) ;  /* 0x0000049000007945 */ /* 0x000fe20003800200 */
[----:B------:R-:W-:Y:S02]  /*0bf0*/  LOP3.LUT R16, R2, 0x3, RZ, 0xc0, !PT ;  /* 0x0000000302107812 */ /* 0x000fe400078ec0ff */
[----:B------:R-:W-:Y:S02]  /*0c00*/  ISETP.GE.U32.AND.EX P1, PT, RZ, RZ, PT, P1 ;  /* 0x000000ffff00720c */ /* 0x000fe40003f26110 */
[----:B------:R-:W-:-:S04]  /*0c10*/  ISETP.NE.U32.AND P0, PT, R16, RZ, PT ;  /* 0x000000ff1000720c */ /* 0x000fc80003f05070 */
[----:B------:R-:W-:-:S07]  /*0c20*/  ISETP.NE.AND.EX P0, PT, RZ, RZ, PT, P0 ;  /* 0x000000ffff00720c */ /* 0x000fce0003f05300 */
[----:B------:R-:W-:Y:S06]  /*0c30*/  @!P1 BRA `(.L_x_5) ;  /* 0x00000004000c9947 */ /* 0x000fec0003800000 */
[----:B------:R-:W1:Y:S01]  /*0c40*/  LDCU.128 UR8, c[0x0][0x380] ;  /* 0x00007000ff0877ac */ /* 0x000e620008000c00 */
[C---:B------:R-:W-:Y:S01]  /*0c50*/  IMAD.SHL.U32 R4, R3.reuse, 0x8, RZ ;  /* 0x0000000803047824 */ /* 0x040fe200078e00ff */
[----:B------:R-:W-:Y:S01]  /*0c60*/  SHF.L.U64.HI R5, R3, 0x3, R0 ;  /* 0x0000000303057819 */ /* 0x000fe20000010200 */
[----:B------:R-:W2:Y:S03]  /*0c70*/  LDCU.64 UR6, c[0x0][0x3a0] ;  /* 0x00007400ff0677ac */ /* 0x000ea60008000a00 */
[C---:B-1----:R-:W-:Y:S02]  /*0c80*/  IADD3 R6, P1, PT, R4.reuse, UR8, RZ ;  /* 0x0000000804067c10 */ /* 0x042fe4000ff3e0ff */
[----:B------:R-:W-:Y:S02]  /*0c90*/  IADD3 R4, P2, PT, R4, UR10, RZ ;  /* 0x0000000a04047c10 */ /* 0x000fe4000ff5e0ff */
[----:B------:R-:W-:-:S02]  /*0ca0*/  IADD3.X R7, PT, PT, R5, UR9, RZ, P1, !PT ;  /* 0x0000000905077c10 */ /* 0x000fc40008ffe4ff */
[----:B------:R-:W-:Y:S01]  /*0cb0*/  IADD3.X R5, PT, PT, R5, UR11, RZ, P2, !PT ;  /* 0x0000000b05057c10 */ /* 0x000fe200097fe4ff */
[----:B------:R-:W1:Y:S02]  /*0cc0*/  LDCU.128 UR8, c[0x0][0x390] ;  /* 0x00007200ff0877ac */ /* 0x000e640008000c00 */
[----:B------:R-:W3:Y:S04]  /*0cd0*/  LDG.E.64 R8, desc[UR4][R6.64] ;  /* 0x0000000406087981 */ /* 0x000ee8000c1e1b00 */
[----:B------:R-:W1:Y:S01]  /*0ce0*/  LDG.E.64 R10, desc[UR4][R4.64] ;  /* 0x00000004040a7981 */ /* 0x000e62000c1e1b00 */
[C---:B---3--:R-:W-:Y:S01]  /*0cf0*/  IMAD.SHL.U32 R18, R8.reuse, 0x4, RZ ;  /* 0x0000000408127824 */ /* 0x048fe200078e00ff */
[----:B------:R-:W-:Y:S02]  /*0d00*/  SHF.L.U64.HI R8, R8, 0x2, R9 ;  /* 0x0000000208087819 */ /* 0x000fe40000010209 */
[----:B-1----:R-:W-:-:S02]  /*0d10*/  LEA R14, P2, R10, UR10, 0x2 ;  /* 0x0000000a0a0e7c11 */ /* 0x002fc4000f8410ff */
[----:B0-----:R-:W-:Y:S02]  /*0d20*/  IADD3 R12, P1, PT, R18, UR8, RZ ;  /* 0x00000008120c7c10 */ /* 0x001fe4000ff3e0ff */
[----:B------:R-:W-:Y:S02]  /*0d30*/  LEA.HI.X R15, R10, UR11, R11, 0x2, P2 ;  /* 0x0000000b0a0f7c11 */ /* 0x000fe400090f140b */
[----:B------:R-:W-:-:S04]  /*0d40*/  IADD3.X R13, PT, PT, R8, UR9, RZ, P1, !PT ;  /* 0x00000009080d7c10 */ /* 0x000fc80008ffe4ff */
[----:B------:R-:W3:Y:S04]  /*0d50*/  LDG.E R15, desc[UR4][R14.64] ;  /* 0x000000040e0f7981 */ /* 0x000ee8000c1e1900 */
[----:B------:R-:W3:Y:S01]  /*0d60*/  LDG.E R12, desc[UR4][R12.64] ;  /* 0x000000040c0c7981 */ /* 0x000ee2000c1e1900 */
[----:B--2---:R-:W-:-:S04]  /*0d70*/  IADD3 R18, P1, PT, R18, UR6, RZ ;  /* 0x0000000612127c10 */ /* 0x004fc8000ff3e0ff */
[----:B------:R-:W-:Y:S01]  /*0d80*/  IADD3.X R19, PT, PT, R8, UR7, RZ, P1, !PT ;  /* 0x0000000708137c10 */ /* 0x000fe20008ffe4ff */
[----:B---3--:R-:W-:-:S05]  /*0d90*/  FMUL R17, R12, R15 ;  /* 0x0000000f0c117220 */ /* 0x008fca0000400000 */
        /* <DEDUP_REMOVED lines=39> */
[----:B------:R-:W-:-:S04]  /*1010*/  IADD3 R8, P1, PT, R20, UR6, RZ ;  /* 0x0000000614087c10 */ /* 0x000fc8000ff3e0ff */
[----:B------:R-:W-:Y:S01]  /*1020*/  IADD3.X R9, PT, PT, R21, UR7, RZ, P1, !PT ;  /* 0x0000000715097c10 */ /* 0x000fe20008ffe4ff */
[----:B--2---:R-:W-:-:S05]  /*1030*/  FMUL R5, R12, R15 ;  /* 0x0000000f0c057220 */ /* 0x004fca0000400000 */
[----:B------:R1:W-:Y:S01]  /*1040*/  REDG.E.ADD.F32.FTZ.RN.STRONG.GPU desc[UR4][R8.64], R5 ;  /* 0x00000005080079a6 */ /* 0x0003e2000c12f304 */
[----:B------:R-:W-:-:S05]  /*1050*/  IADD3 R3, P1, PT, R3, 0x4, RZ ;  /* 0x0000000403037810 */ /* 0x000fca0007f3e0ff */
[----:B------:R-:W-:-:S08]  /*1060*/  IMAD.X R0, RZ, RZ, R0, P1 ;  /* 0x000000ffff007224 */ /* 0x000fd000008e0600 */
.L_x_5:
[----:B------:R-:W-:Y:S05]  /*1070*/  BSYNC.RECONVERGENT B0 ;  /* 0x0000000000007941 */ /* 0x000fea0003800200 */
.L_x_4:
[----:B------:R-:W-:Y:S05]  /*1080*/  @!P0 EXIT ;  /* 0x000000000000894d */ /* 0x000fea0003800000 */
[----:B------:R-:W-:Y:S01]  /*1090*/  ISETP.NE.U32.AND P1, PT, R16, 0x1, PT ;  /* 0x000000011000780c */ /* 0x000fe20003f25070 */
[----:B------:R-:W-:Y:S01]  /*10a0*/  BSSY.RECONVERGENT B0, `(.L_x_6) ;  /* 0x000002d000007945 */ /* 0x000fe20003800200 */
[----:B------:R-:W-:Y:S02]  /*10b0*/  LOP3.LUT R2, R2, 0x1, RZ, 0xc0, !PT ;  /* 0x0000000102027812 */ /* 0x000fe400078ec0ff */
[----:B------:R-:W-:Y:S02]  /*10c0*/  ISETP.NE.AND.EX P1, PT, RZ, RZ, PT, P1 ;  /* 0x000000ffff00720c */ /* 0x000fe40003f25310 */
[----:B------:R-:W-:-:S04]  /*10d0*/  ISETP.NE.U32.AND P0, PT, R2, 0x1, PT ;  /* 0x000000010200780c */ /* 0x000fc80003f05070 */
[----:B------:R-:W-:-:S07]  /*10e0*/  ISETP.NE.U32.AND.EX P0, PT, RZ, RZ, PT, P0 ;  /* 0x000000ffff00720c */ /* 0x000fce0003f05100 */
[----:B------:R-:W-:Y:S06]  /*10f0*/  @!P1 BRA `(.L_x_7) ;  /* 0x00000000009c9947 */ /* 0x000fec0003800000 */
[----:B------:R-:W2:Y:S01]  /*1100*/  LDCU.128 UR8, c[0x0][0x380] ;  /* 0x00007000ff0877ac */ /* 0x000ea20008000c00 */
[C---:B------:R-:W-:Y:S01]  /*1110*/  IMAD.SHL.U32 R4, R3.reuse, 0x8, RZ ;  /* 0x0000000803047824 */ /* 0x040fe200078e00ff */
[----:B------:R-:W-:Y:S01]  /*1120*/  SHF.L.U64.HI R2, R3, 0x3, R0 ;  /* 0x0000000303027819 */ /* 0x000fe20000010200 */
[----:B------:R-:W3:Y:S03]  /*1130*/  LDCU.64 UR6, c[0x0][0x3a0] ;  /* 0x00007400ff0677ac */ /* 0x000ee60008000a00 */
[C---:B--2---:R-:W-:Y:S02]  /*1140*/  IADD3 R6, P1, PT, R4.reuse, UR8, RZ ;  /* 0x0000000804067c10 */ /* 0x044fe4000ff3e0ff */
[----:B------:R-:W-:Y:S02]  /*1150*/  IADD3 R4, P2, PT, R4, UR10, RZ ;  /* 0x0000000a04047c10 */ /* 0x000fe4000ff5e0ff */
[----:B------:R-:W-:-:S02]  /*1160*/  IADD3.X R7, PT, PT, R2, UR9, RZ, P1, !PT ;  /* 0x0000000902077c10 */ /* 0x000fc40008ffe4ff */
[----:B-1----:R-:W-:Y:S01]  /*1170*/  IADD3.X R5, PT, PT, R2, UR11, RZ, P2, !PT ;  /* 0x0000000b02057c10 */ /* 0x002fe200097fe4ff */
[----:B------:R-:W0:Y:S02]  /*1180*/  LDCU.128 UR8, c[0x0][0x390] ;  /* 0x00007200ff0877ac */ /* 0x000e240008000c00 */
[----:B------:R-:W2:Y:S04]  /*1190*/  LDG.E.64 R8, desc[UR4][R6.64] ;  /* 0x0000000406087981 */ /* 0x000ea8000c1e1b00 */
[----:B------:R-:W0:Y:S01]  /*11a0*/  LDG.E.64 R10, desc[UR4][R4.64] ;  /* 0x00000004040a7981 */ /* 0x000e22000c1e1b00 */
[C---:B--2---:R-:W-:Y:S01]  /*11b0*/  IMAD.SHL.U32 R2, R8.reuse, 0x4, RZ ;  /* 0x0000000408027824 */ /* 0x044fe200078e00ff */
[----:B------:R-:W-:Y:S02]  /*11c0*/  SHF.L.U64.HI R14, R8, 0x2, R9 ;  /* 0x00000002080e7819 */ /* 0x000fe40000010209 */
[----:B0-----:R-:W-:-:S02]  /*11d0*/  LEA R12, P2, R10, UR10, 0x2 ;  /* 0x0000000a0a0c7c11 */ /* 0x001fc4000f8410ff */
[----:B------:R-:W-:Y:S02]  /*11e0*/  IADD3 R8, P1, PT, R2, UR8, RZ ;  /* 0x0000000802087c10 */ /* 0x000fe4000ff3e0ff */
[----:B------:R-:W-:Y:S02]  /*11f0*/  LEA.HI.X R13, R10, UR11, R11, 0x2, P2 ;  /* 0x0000000b0a0d7c11 */ /* 0x000fe400090f140b */
[----:B------:R-:W-:-:S04]  /*1200*/  IADD3.X R9, PT, PT, R14, UR9, RZ, P1, !PT ;  /* 0x000000090e097c10 */ /* 0x000fc80008ffe4ff */
[----:B------:R-:W2:Y:S04]  /*1210*/  LDG.E R13, desc[UR4][R12.64] ;  /* 0x000000040c0d7981 */ /* 0x000ea8000c1e1900 */
[----:B------:R-:W2:Y:S01]  /*1220*/  LDG.E R8, desc[UR4][R8.64] ;  /* 0x0000000408087981 */ /* 0x000ea2000c1e1900 */
[----:B---3--:R-:W-:-:S04]  /*1230*/  IADD3 R10, P1, PT, R2, UR6, RZ ;  /* 0x00000006020a7c10 */ /* 0x008fc8000ff3e0ff */
        /* <DEDUP_REMOVED lines=16> */
[----:B------:R2:W-:Y:S01]  /*1340*/  REDG.E.ADD.F32.FTZ.RN.STRONG.GPU desc[UR4][R10.64], R5 ;  /* 0x000000050a0079a6 */ /* 0x0005e2000c12f304 */
[----:B------:R-:W-:-:S05]  /*1350*/  IADD3 R3, P1, PT, R3, 0x2, RZ ;  /* 0x0000000203037810 */ /* 0x000fca0007f3e0ff */
[----:B------:R-:W-:-:S08]  /*1360*/  IMAD.X R0, RZ, RZ, R0, P1 ;  /* 0x000000ffff007224 */ /* 0x000fd000008e0600 */
.L_x_7:
[----:B------:R-:W-:Y:S05]  /*1370*/  BSYNC.RECONVERGENT B0 ;  /* 0x0000000000007941 */ /* 0x000fea0003800200 */
.L_x_6:
[----:B------:R-:W-:Y:S05]  /*1380*/  @P0 EXIT ;  /* 0x000000000000094d */ /* 0x000fea0003800000 */
[----:B------:R-:W3:Y:S01]  /*1390*/  LDCU.128 UR8, c[0x0][0x380] ;  /* 0x00007000ff0877ac */ /* 0x000ee20008000c00 */
[C---:B------:R-:W-:Y:S01]  /*13a0*/  IMAD.SHL.U32 R4, R3.reuse, 0x8, RZ ;  /* 0x0000000803047824 */ /* 0x040fe200078e00ff */
[----:B------:R-:W-:Y:S01]  /*13b0*/  SHF.L.U64.HI R0, R3, 0x3, R0 ;  /* 0x0000000303007819 */ /* 0x000fe20000010200 */
[----:B------:R-:W4:Y:S03]  /*13c0*/  LDCU.64 UR6, c[0x0][0x3a0] ;  /* 0x00007400ff0677ac */ /* 0x000f260008000a00 */
[C---:B---3--:R-:W-:Y:S02]  /*13d0*/  IADD3 R2, P0, PT, R4.reuse, UR8, RZ ;  /* 0x0000000804027c10 */ /* 0x048fe4000ff1e0ff */
[----:B------:R-:W-:Y:S02]  /*13e0*/  IADD3 R4, P1, PT, R4, UR10, RZ ;  /* 0x0000000a04047c10 */ /* 0x000fe4000ff3e0ff */
[----:B------:R-:W-:-:S02]  /*13f0*/  IADD3.X R3, PT, PT, R0, UR9, RZ, P0, !PT ;  /* 0x0000000900037c10 */ /* 0x000fc400087fe4ff */
[----:B-12---:R-:W-:Y:S01]  /*1400*/  IADD3.X R5, PT, PT, R0, UR11, RZ, P1, !PT ;  /* 0x0000000b00057c10 */ /* 0x006fe20008ffe4ff */
[----:B------:R-:W1:Y:S03]  /*1410*/  LDCU.128 UR8, c[0x0][0x390] ;  /* 0x00007200ff0877ac */ /* 0x000e660008000c00 */
[----:B------:R-:W2:Y:S04]  /*1420*/  LDG.E.64 R2, desc[UR4][R2.64] ;  /* 0x0000000402027981 */ /* 0x000ea8000c1e1b00 */
[----:B------:R-:W1:Y:S01]  /*1430*/  LDG.E.64 R4, desc[UR4][R4.64] ;  /* 0x0000000404047981 */ /* 0x000e62000c1e1b00 */
[C---:B--2---:R-:W-:Y:S01]  /*1440*/  IMAD.SHL.U32 R0, R2.reuse, 0x4, RZ ;  /* 0x0000000402007824 */ /* 0x044fe200078e00ff */
[----:B------:R-:W-:-:S02]  /*1450*/  SHF.L.U64.HI R10, R2, 0x2, R3 ;  /* 0x00000002020a7819 */ /* 0x000fc40000010203 */
[----:B-1----:R-:W-:Y:S02]  /*1460*/  LEA R8, P1, R4, UR10, 0x2 ;  /* 0x0000000a04087c11 */ /* 0x002fe4000f8210ff */
[----:B------:R-:W-:Y:S02]  /*1470*/  IADD3 R6, P0, PT, R0, UR8, RZ ;  /* 0x0000000800067c10 */ /* 0x000fe4000ff1e0ff */
[----:B------:R-:W-:Y:S02]  /*1480*/  LEA.HI.X R9, R4, UR11, R5, 0x2, P1 ;  /* 0x0000000b04097c11 */ /* 0x000fe400088f1405 */
[----:B------:R-:W-:-:S04]  /*1490*/  IADD3.X R7, PT, PT, R10, UR9, RZ, P0, !PT ;  /* 0x000000090a077c10 */ /* 0x000fc800087fe4ff */
[----:B------:R-:W2:Y:S04]  /*14a0*/  LDG.E R9, desc[UR4][R8.64] ;  /* 0x0000000408097981 */ /* 0x000ea8000c1e1900 */
[----:B------:R-:W2:Y:S01]  /*14b0*/  LDG.E R6, desc[UR4][R6.64] ;  /* 0x0000000406067981 */ /* 0x000ea2000c1e1900 */
[----:B----4-:R-:W-:-:S04]  /*14c0*/  IADD3 R2, P0, PT, R0, UR6, RZ ;  /* 0x0000000600027c10 */ /* 0x010fc8000ff1e0ff */
[----:B------:R-:W-:Y:S01]  /*14d0*/  IADD3.X R3, PT, PT, R10, UR7, RZ, P0, !PT ;  /* 0x000000070a037c10 */ /* 0x000fe200087fe4ff */
[----:B--2---:R-:W-:-:S05]  /*14e0*/  FMUL R5, R6, R9 ;  /* 0x0000000906057220 */ /* 0x004fca0000400000 */
[----:B------:R-:W-:Y:S01]  /*14f0*/  REDG.E.ADD.F32.FTZ.RN.STRONG.GPU desc[UR4][R2.64], R5 ;  /* 0x00000005020079a6 */ /* 0x000fe2000c12f304 */
[----:B------:R-:W-:Y:S05]  /*1500*/  EXIT ;  /* 0x000000000000794d */ /* 0x000fea0003800000 */
        .weak           $__internal_0_$__cuda_sm3x_div_rn_noftz_f32_slowpath
        .type           $__internal_0_$__cuda_sm3x_div_rn_noftz_f32_slowpath,@function
        .size           $__internal_0_$__cuda_sm3x_div_rn_noftz_f32_slowpath,(.L_x_20 - $__internal_0_$__cuda_sm3x_div_rn_noftz_f32_slowpath)
$__internal_0_$__cuda_sm3x_div_rn_noftz_f32_slowpath:
[--C-:B------:R-:W-:Y:S01]  /*1510*/  SHF.R.U32.HI R6, RZ, 0x17, R3.reuse ;  /* 0x00000017ff067819 */ /* 0x100fe20000011603 */
[--C-:B------:R-:W-:Y:S01]  /*1520*/  IMAD.MOV.U32 R7, RZ, RZ, R0.reuse ;  /* 0x000000ffff077224 */ /* 0x100fe200078e0000 */
[----:B------:R-:W-:Y:S01]  /*1530*/  SHF.R.U32.HI R5, RZ, 0x17, R0 ;  /* 0x00000017ff057819 */ /* 0x000fe20000011600 */
[----:B------:R-:W-:Y:S01]  /*1540*/  IMAD.MOV.U32 R8, RZ, RZ, R3 ;  /* 0x000000ffff087224 */ /* 0x000fe200078e0003 */
[----:B------:R-:W-:Y:S02]  /*1550*/  LOP3.LUT R6, R6, 0xff, RZ, 0xc0, !PT ;  /* 0x000000ff06067812 */ /* 0x000fe400078ec0ff */
[----:B------:R-:W-:-:S03]  /*1560*/  LOP3.LUT R5, R5, 0xff, RZ, 0xc0, !PT ;  /* 0x000000ff05057812 */ /* 0x000fc600078ec0ff */
[----:B------:R-:W-:Y:S02]  /*1570*/  VIADD R11, R6, 0xffffffff ;  /* 0xffffffff060b7836 */ /* 0x000fe40000000000 */
[----:B------:R-:W-:-:S03]  /*1580*/  VIADD R10, R5, 0xffffffff ;  /* 0xffffffff050a7836 */ /* 0x000fc60000000000 */
[----:B------:R-:W-:-:S04]  /*1590*/  ISETP.GT.U32.AND P0, PT, R11, 0xfd, PT ;  /* 0x000000fd0b00780c */ /* 0x000fc80003f04070 */
[----:B------:R-:W-:-:S13]  /*15a0*/  ISETP.GT.U32.OR P0, PT, R10, 0xfd, P0 ;  /* 0x000000fd0a00780c */ /* 0x000fda0000704470 */
[----:B------:R-:W-:Y:S01]  /*15b0*/  @!P0 IMAD.MOV.U32 R9, RZ, RZ, RZ ;  /* 0x000000ffff098224 */ /* 0x000fe200078e00ff */
[----:B------:R-:W-:Y:S06]  /*15c0*/  @!P0 BRA `(.L_x_8) ;  /* 0x00000000005c8947 */ /* 0x000fec0003800000 */
[----:B------:R-:W-:Y:S02]  /*15d0*/  FSETP.GTU.FTZ.AND P0, PT, |R0|, +INF , PT ;  /* 0x7f8000000000780b */ /* 0x000fe40003f1c200 */
[----:B------:R-:W-:-:S04]  /*15e0*/  FSETP.GTU.FTZ.AND P1, PT, |R3|, +INF , PT ;  /* 0x7f8000000300780b */ /* 0x000fc80003f3c200 */
[----:B------:R-:W-:-:S13]  /*15f0*/  PLOP3.LUT P0, PT, P0, P1, PT, 0xf8, 0x8f ;  /* 0x00000000008f781c */ /* 0x000fda0000703f70 */
[----:B------:R-:W-:Y:S05]  /*1600*/  @P0 BRA `(.L_x_9) ;  /* 0x0000000400440947 */ /* 0x000fea0003800000 */
[----:B------:R-:W-:-:S13]  /*1610*/  LOP3.LUT P0, RZ, R8, 0x7fffffff, R7, 0xc8, !PT ;  /* 0x7fffffff08ff7812 */ /* 0x000fda000780c807 */
[----:B------:R-:W-:Y:S05]  /*1620*/  @!P0 BRA `(.L_x_10) ;  /* 0x0000000400348947 */ /* 0x000fea0003800000 */
[C---:B------:R-:W-:Y:S02]  /*1630*/  FSETP.NEU.FTZ.AND P2, PT, |R0|.reuse, +INF , PT ;  /* 0x7f8000000000780b */ /* 0x040fe40003f5d200 */
[----:B------:R-:W-:Y:S02]  /*1640*/  FSETP.NEU.FTZ.AND P1, PT, |R3|, +INF , PT ;  /* 0x7f8000000300780b */ /* 0x000fe40003f3d200 */
[----:B------:R-:W-:-:S11]  /*1650*/  FSETP.NEU.FTZ.AND P0, PT, |R0|, +INF , PT ;  /* 0x7f8000000000780b */ /* 0x000fd60003f1d200 */
[----:B------:R-:W-:Y:S05]  /*1660*/  @!P1 BRA !P2, `(.L_x_10) ;  /* 0x0000000400249947 */ /* 0x000fea0005000000 */
[----:B------:R-:W-:-:S04]  /*1670*/  LOP3.LUT P2, RZ, R7, 0x7fffffff, RZ, 0xc0, !PT ;  /* 0x7fffffff07ff7812 */ /* 0x000fc8000784c0ff */
[----:B------:R-:W-:-:S13]  /*1680*/  PLOP3.LUT P1, PT, P1, P2, PT, 0x2f, 0xf2 ;  /* 0x0000000000f2781c */ /* 0x000fda0000f24577 */
[----:B------:R-:W-:Y:S05]  /*1690*/  @P1 BRA `(.L_x_11) ;  /* 0x0000000400101947 */ /* 0x000fea0003800000 */
[----:B------:R-:W-:-:S04]  /*16a0*/  LOP3.LUT P1, RZ, R8, 0x7fffffff, RZ, 0xc0, !PT ;  /* 0x7fffffff08ff7812 */ /* 0x000fc8000782c0ff */
[----:B------:R-:W-:-:S13]  /*16b0*/  PLOP3.LUT P0, PT, P0, P1, PT, 0x2f, 0xf2 ;  /* 0x0000000000f2781c */ /* 0x000fda0000702577 */
[----:B------:R-:W-:Y:S05]  /*16c0*/  @P0 BRA `(.L_x_12) ;  /* 0x0000000000f80947 */ /* 0x000fea0003800000 */
[----:B------:R-:W-:Y:S02]  /*16d0*/  ISETP.GE.AND P0, PT, R10, RZ, PT ;  /* 0x000000ff0a00720c */ /* 0x000fe40003f06270 */
[----:B------:R-:W-:-:S11]  /*16e0*/  ISETP.GE.AND P1, PT, R11, RZ, PT ;  /* 0x000000ff0b00720c */ /* 0x000fd60003f26270 */
[----:B------:R-:W-:Y:S02]  /*16f0*/  @P0 IMAD.MOV.U32 R9, RZ, RZ, RZ ;  /* 0x000000ffff090224 */ /* 0x000fe400078e00ff */
[----:B------:R-:W-:Y:S01]  /*1700*/  @!P0 FFMA R7, R0, 1.84467440737095516160e+19, RZ ;  /* 0x5f80000000078823 */ /* 0x000fe200000000ff */
[----:B------:R-:W-:Y:S02]  /*1710*/  @!P0 IMAD.MOV.U32 R9, RZ, RZ, -0x40 ;  /* 0xffffffc0ff098424 */ /* 0x000fe400078e00ff */
[----:B------:R-:W-:Y:S02]  /*1720*/  @!P1 FFMA R8, R3, 1.84467440737095516160e+19, RZ ;  /* 0x5f80000003089823 */ /* 0x000fe400000000ff */
[----:B------:R-:W-:-:S07]  /*1730*/  @!P1 VIADD R9, R9, 0x40 ;  /* 0x0000004009099836 */ /* 0x000fce0000000000 */
.L_x_8:
[----:B------:R-:W-:Y:S01]  /*1740*/  LEA R3, R6, 0xc0800000, 0x17 ;  /* 0xc080000006037811 */ /* 0x000fe200078eb8ff */
[----:B------:R-:W-:-:S04]  /*1750*/  VIADD R5, R5, 0xffffff81 ;  /* 0xffffff8105057836 */ /* 0x000fc80000000000 */
[----:B------:R-:W-:Y:S01]  /*1760*/  IMAD.IADD R3, R8, 0x1, -R3 ;  /* 0x0000000108037824 */ /* 0x000fe200078e0a03 */
[C---:B------:R-:W-:Y:S01]  /*1770*/  IADD3 R6, PT, PT, R5.reuse, 0x7f, -R6 ;  /* 0x0000007f05067810 */ /* 0x040fe20007ffe806 */
[----:B------:R-:W-:Y:S02]  /*1780*/  IMAD R0, R5, -0x800000, R7 ;  /* 0xff80000005007824 */ /* 0x000fe400078e0207 */
[----:B------:R-:W0:Y:S01]  /*1790*/  MUFU.RCP R8, R3 ;  /* 0x0000000300087308 */ /* 0x000e220000001000 */
[----:B------:R-:W-:Y:S01]  /*17a0*/  FADD.FTZ R11, -R3, -RZ ;  /* 0x800000ff030b7221 */ /* 0x000fe20000010100 */
[----:B------:R-:W-:-:S03]  /*17b0*/  IMAD.IADD R6, R6, 0x1, R9 ;  /* 0x0000000106067824 */ /* 0x000fc600078e0209 */
[----:B0-----:R-:W-:-:S04]  /*17c0*/  FFMA R13, R8, R11, 1 ;  /* 0x3f800000080d7423 */ /* 0x001fc8000000000b */
[----:B------:R-:W-:-:S04]  /*17d0*/  FFMA R10, R8, R13, R8 ;  /* 0x0000000d080a7223 */ /* 0x000fc80000000008 */
[----:B------:R-:W-:-:S04]  /*17e0*/  FFMA R7, R0, R10, RZ ;  /* 0x0000000a00077223 */ /* 0x000fc800000000ff */
[----:B------:R-:W-:-:S04]  /*17f0*/  FFMA R8, R11, R7, R0 ;  /* 0x000000070b087223 */ /* 0x000fc80000000000 */
[----:B------:R-:W-:-:S04]  /*1800*/  FFMA R7, R10, R8, R7 ;  /* 0x000000080a077223 */ /* 0x000fc80000000007 */
[----:B------:R-:W-:-:S04]  /*1810*/  FFMA R8, R11, R7, R0 ;  /* 0x000000070b087223 */ /* 0x000fc80000000000 */
[----:B------:R-:W-:-:S05]  /*1820*/  FFMA R0, R10, R8, R7 ;  /* 0x000000080a007223 */ /* 0x000fca0000000007 */
[----:B------:R-:W-:-:S04]  /*1830*/  SHF.R.U32.HI R3, RZ, 0x17, R0 ;  /* 0x00000017ff037819 */ /* 0x000fc80000011600 */
[----:B------:R-:W-:-:S05]  /*1840*/  LOP3.LUT R3, R3, 0xff, RZ, 0xc0, !PT ;  /* 0x000000ff03037812 */ /* 0x000fca00078ec0ff */
[----:B------:R-:W-:-:S04]  /*1850*/  IMAD.IADD R9, R3, 0x1, R6 ;  /* 0x0000000103097824 */ /* 0x000fc800078e0206 */
[----:B------:R-:W-:-:S05]  /*1860*/  VIADD R3, R9, 0xffffffff ;  /* 0xffffffff09037836 */ /* 0x000fca0000000000 */
[----:B------:R-:W-:-:S13]  /*1870*/  ISETP.GE.U32.AND P0, PT, R3, 0xfe, PT ;  /* 0x000000fe0300780c */ /* 0x000fda0003f06070 */
[----:B------:R-:W-:Y:S05]  /*1880*/  @!P0 BRA `(.L_x_13) ;  /* 0x0000000000808947 */ /* 0x000fea0003800000 */
[----:B------:R-:W-:-:S13]  /*1890*/  ISETP.GT.AND P0, PT, R9, 0xfe, PT ;  /* 0x000000fe0900780c */ /* 0x000fda0003f04270 */
[----:B------:R-:W-:Y:S05]  /*18a0*/  @P0 BRA `(.L_x_14) ;  /* 0x00000000006c0947 */ /* 0x000fea0003800000 */
[----:B------:R-:W-:-:S13]  /*18b0*/  ISETP.GE.AND P0, PT, R9, 0x1, PT ;  /* 0x000000010900780c */ /* 0x000fda0003f06270 */
[----:B------:R-:W-:Y:S05]  /*18c0*/  @P0 BRA `(.L_x_15) ;  /* 0x0000000000980947 */ /* 0x000fea0003800000 */
[----:B------:R-:W-:Y:S02]  /*18d0*/  ISETP.GE.AND P0, PT, R9, -0x18, PT ;  /* 0xffffffe80900780c */ /* 0x000fe40003f06270 */
[----:B------:R-:W-:-:S11]  /*18e0*/  LOP3.LUT R0, R0, 0x80000000, RZ, 0xc0, !PT ;  /* 0x8000000000007812 */ /* 0x000fd600078ec0ff */
[----:B------:R-:W-:Y:S05]  /*18f0*/  @!P0 BRA `(.L_x_15) ;  /* 0x00000000008c8947 */ /* 0x000fea0003800000 */
[CCC-:B------:R-:W-:Y:S01]  /*1900*/  FFMA.RZ R3, R10.reuse, R8.reuse, R7.reuse ;  /* 0x000000080a037223 */ /* 0x1c0fe2000000c007 */
[CCC-:B------:R-:W-:Y:S01]  /*1910*/  FFMA.RM R6, R10.reuse, R8.reuse, R7.reuse ;  /* 0x000000080a067223 */ /* 0x1c0fe20000004007 */
[C---:B------:R-:W-:Y:S02]  /*1920*/  ISETP.NE.AND P2, PT, R9.reuse, RZ, PT ;  /* 0x000000ff0900720c */ /* 0x040fe40003f45270 */
[----:B------:R-:W-:Y:S02]  /*1930*/  ISETP.NE.AND P1, PT, R9, RZ, PT ;  /* 0x000000ff0900720c */ /* 0x000fe40003f25270 */
[----:B------:R-:W-:Y:S01]  /*1940*/  LOP3.LUT R5, R3, 0x7fffff, RZ, 0xc0, !PT ;  /* 0x007fffff03057812 */ /* 0x000fe200078ec0ff */
[----:B------:R-:W-:Y:S01]  /*1950*/  FFMA.RP R3, R10, R8, R7 ;  /* 0x000000080a037223 */ /* 0x000fe20000008007 */
[----:B------:R-:W-:Y:S02]  /*1960*/  VIADD R8, R9, 0x20 ;  /* 0x0000002009087836 */ /* 0x000fe40000000000 */
[----:B------:R-:W-:Y:S01]  /*1970*/  LOP3.LUT R5, R5, 0x800000, RZ, 0xfc, !PT ;  /* 0x0080000005057812 */ /* 0x000fe200078efcff */
[----:B------:R-:W-:Y:S01]  /*1980*/  IMAD.MOV R7, RZ, RZ, -R9 ;  /* 0x000000ffff077224 */ /* 0x000fe200078e0a09 */
[----:B------:R-:W-:-:S02]  /*1990*/  FSETP.NEU.FTZ.AND P0, PT, R3, R6, PT ;  /* 0x000000060300720b */ /* 0x000fc40003f1d000 */
[----:B------:R-:W-:Y:S02]  /*19a0*/  SHF.L.U32 R8, R5, R8, RZ ;  /* 0x0000000805087219 */ /* 0x000fe400000006ff */
[----:B------:R-:W-:Y:S02]  /*19b0*/  SEL R6, R7, RZ, P2 ;  /* 0x000000ff07067207 */ /* 0x000fe40001000000 */
[----:B------:R-:W-:Y:S02]  /*19c0*/  ISETP.NE.AND P1, PT, R8, RZ, P1 ;  /* 0x000000ff0800720c */ /* 0x000fe40000f25270 */
[----:B------:R-:W-:Y:S02]  /*19d0*/  SHF.R.U32.HI R6, RZ, R6, R5 ;  /* 0x00000006ff067219 */ /* 0x000fe40000011605 */
[----:B------:R-:W-:Y:S02]  /*19e0*/  PLOP3.LUT P0, PT, P0, P1, PT, 0xf8, 0x8f ;  /* 0x00000000008f781c */ /* 0x000fe40000703f70 */
[----:B------:R-:W-:-:S02]  /*19f0*/  SHF.R.U32.HI R8, RZ, 0x1, R6 ;  /* 0x00000001ff087819 */ /* 0x000fc40000011606 */
[----:B------:R-:W-:-:S04]  /*1a00*/  SEL R3, RZ, 0x1, !P0 ;  /* 0x00000001ff037807 */ /* 0x000fc80004000000 */
[----:B------:R-:W-:-:S04]  /*1a10*/  LOP3.LUT R3, R3, 0x1, R8, 0xf8, !PT ;  /* 0x0000000103037812 */ /* 0x000fc800078ef808 */
[----:B------:R-:W-:-:S05]  /*1a20*/  LOP3.LUT R3, R3, R6, RZ, 0xc0, !PT ;  /* 0x0000000603037212 */ /* 0x000fca00078ec0ff */
[----:B------:R-:W-:-:S05]  /*1a30*/  IMAD.IADD R3, R8, 0x1, R3 ;  /* 0x0000000108037824 */ /* 0x000fca00078e0203 */
[----:B------:R-:W-:Y:S01]  /*1a40*/  LOP3.LUT R0, R3, R0, RZ, 0xfc, !PT ;  /* 0x0000000003007212 */ /* 0x000fe200078efcff */
[----:B------:R-:W-:Y:S06]  /*1a50*/  BRA `(.L_x_15) ;  /* 0x0000000000347947 */ /* 0x000fec0003800000 */
.L_x_14:
[----:B------:R-:W-:-:S04]  /*1a60*/  LOP3.LUT R0, R0, 0x80000000, RZ, 0xc0, !PT ;  /* 0x8000000000007812 */ /* 0x000fc800078ec0ff */
[----:B------:R-:W-:Y:S01]  /*1a70*/  LOP3.LUT R0, R0, 0x7f800000, RZ, 0xfc, !PT ;  /* 0x7f80000000007812 */ /* 0x000fe200078efcff */
[----:B------:R-:W-:Y:S06]  /*1a80*/  BRA `(.L_x_15) ;  /* 0x0000000000287947 */ /* 0x000fec0003800000 */
.L_x_13:
[----:B------:R-:W-:Y:S01]  /*1a90*/  IMAD R0, R6, 0x800000, R0 ;  /* 0x0080000006007824 */ /* 0x000fe200078e0200 */
[----:B------:R-:W-:Y:S06]  /*1aa0*/  BRA `(.L_x_15) ;  /* 0x0000000000207947 */ /* 0x000fec0003800000 */
.L_x_12:
[----:B------:R-:W-:-:S04]  /*1ab0*/  LOP3.LUT R0, R8, 0x80000000, R7, 0x48, !PT ;  /* 0x8000000008007812 */ /* 0x000fc800078e4807 */
[----:B------:R-:W-:Y:S01]  /*1ac0*/  LOP3.LUT R0, R0, 0x7f800000, RZ, 0xfc, !PT ;  /* 0x7f80000000007812 */ /* 0x000fe200078efcff */
[----:B------:R-:W-:Y:S06]  /*1ad0*/  BRA `(.L_x_15) ;  /* 0x0000000000147947 */ /* 0x000fec0003800000 */
.L_x_11:
[----:B------:R-:W-:Y:S01]  /*1ae0*/  LOP3.LUT R0, R8, 0x80000000, R7, 0x48, !PT ;  /* 0x8000000008007812 */ /* 0x000fe200078e4807 */
[----:B------:R-:W-:Y:S06]  /*1af0*/  BRA `(.L_x_15) ;  /* 0x00000000000c7947 */ /* 0x000fec0003800000 */
.L_x_10:
[----:B------:R-:W0:Y:S01]  /*1b00*/  MUFU.RSQ R0, -QNAN ;  /* 0xffc0000000007908 */ /* 0x000e220000001400 */
[----:B------:R-:W-:Y:S05]  /*1b10*/  BRA `(.L_x_15) ;  /* 0x0000000000047947 */ /* 0x000fea0003800000 */
.L_x_9:
[----:B------:R-:W-:-:S07]  /*1b20*/  FADD.FTZ R0, R0, R3 ;  /* 0x0000000300007221 */ /* 0x000fce0000010000 */
.L_x_15:
[----:B------:R-:W-:-:S04]  /*1b30*/  IMAD.MOV.U32 R5, RZ, RZ, 0x0 ;  /* 0x00000000ff057424 */ /* 0x000fc800078e00ff */
[----:B0-----:R-:W-:Y:S05]  /*1b40*/  RET.REL.NODEC R4 `(_Z21spmv_without_stridingPKmS0_PKfS2_Pfm) ;  /* 0xffffffe4042c7950 */ /* 0x001fea0003c3ffff */
.L_x_16:
[----:B------:R-:W-:-:S00]  /*1b50*/  BRA `(.L_x_16) ;  /* 0xfffffffc00fc7947 */ /* 0x000fc0000383ffff */
[----:B------:R-:W-:-:S00]  /*1b60*/  NOP ;  /* 0x0000000000007918 */ /* 0x000fc00000000000 */
        /* <DEDUP_REMOVED lines=9> */
.L_x_20:


//--------------------- .text._Z18spmv_with_stridingPKmS0_PKfS2_Pfm --------------------------
	.section	.text._Z18spmv_with_stridingPKmS0_PKfS2_Pfm,"ax",@progbits
	.align	128
        .global         _Z18spmv_with_stridingPKmS0_PKfS2_Pfm
        .type           _Z18spmv_with_stridingPKmS0_PKfS2_Pfm,@function
        .size           _Z18spmv_with_stridingPKmS0_PKfS2_Pfm,(.L_x_22 - _Z18spmv_with_stridingPKmS0_PKfS2_Pfm)
        .other          _Z18spmv_with_stridingPKmS0_PKfS2_Pfm,@"STO_CUDA_ENTRY STV_DEFAULT"
_Z18spmv_with_stridingPKmS0_PKfS2_Pfm:
.text._Z18spmv_with_stridingPKmS0_PKfS2_Pfm:
[----:B------:R-:W-:Y:S01]  /*0000*/  LDC R1, c[0x0][0x37c] ;  /* 0x0000df00ff017b82 */ /* 0x000fe20000000800 */
[----:B------:R-:W0:Y:S01]  /*0010*/  S2R R0, SR_CTAID.X ;  /* 0x0000000000007919 */ /* 0x000e220000002500 */
[----:B------:R-:W0:Y:S01]  /*0020*/  LDCU UR4, c[0x0][0x360] ;  /* 0x00006c00ff0477ac */ /* 0x000e220008000800 */
[----:B------:R-:W0:Y:S01]  /*0030*/  S2R R3, SR_TID.X ;  /* 0x0000000000037919 */ /* 0x000e220000002100 */
[----:B------:R-:W1:Y:S01]  /*0040*/  LDCU.64 UR8, c[0x0][0x3a8] ;  /* 0x00007500ff0877ac */ /* 0x000e620008000a00 */
[----:B------:R-:W2:Y:S01]  /*0050*/  LDCU UR5, c[0x0][0x370] ;  /* 0x00006e00ff0577ac */ /* 0x000ea20008000800 */
[----:B0-----:R-:W-:Y:S01]  /*0060*/  IMAD R0, R0, UR4, R3 ;  /* 0x0000000400007c24 */ /* 0x001fe2000f8e0203 */
[----:B--2---:R-:W-:-:S04]  /*0070*/  UIMAD UR4, UR4, UR5, URZ ;  /* 0x00000005040472a4 */ /* 0x004fc8000f8e02ff */
[----:B-1----:R-:W-:-:S04]  /*0080*/  ISETP.GE.U32.AND P0, PT, R0, UR8, PT ;  /* 0x0000000800007c0c */ /* 0x002fc8000bf06070 */
[----:B------:R-:W-:-:S13]  /*0090*/  ISETP.GE.U32.AND.EX P0, PT, RZ, UR9, PT, P0 ;  /* 0x00000009ff007c0c */ /* 0x000fda000bf06100 */
[----:B------:R-:W-:Y:S05]  /*00a0*/  @P0 EXIT ;  /* 0x000000000000094d */ /* 0x000fea0003800000 */
[----:B------:R-:W-:Y:S01]  /*00b0*/  BSSY.RECONVERGENT B0, `(.L_x_17) ;  /* 0x0000020000007945 */ /* 0x000fe20003800200 */
[----:B------:R-:W-:Y:S01]  /*00c0*/  IMAD.MOV.U32 R12, RZ, RZ, R0 ;  /* 0x000000ffff0c7224 */ /* 0x000fe200078e0000 */
[----:B------:R-:W0:Y:S01]  /*00d0*/  LDCU.64 UR6, c[0x0][0x358] ;  /* 0x00006b00ff0677ac */ /* 0x000e220008000a00 */
[----:B------:R-:W-:Y:S01]  /*00e0*/  IMAD.MOV.U32 R13, RZ, RZ, RZ ;  /* 0x000000ffff0d7224 */ /* 0x000fe200078e00ff */
[----:B------:R-:W1:Y:S01]  /*00f0*/  LDCU.64 UR10, c[0x0][0x3a0] ;  /* 0x00007400ff0a77ac */ /* 0x000e620008000a00 */
[----:B------:R-:W2:Y:S01]  /*0100*/  LDCU.128 UR12, c[0x0][0x380] ;  /* 0x00007000ff0c77ac */ /* 0x000ea20008000c00 */
[----:B------:R-:W3:Y:S04]  /*0110*/  LDCU.128 UR16, c[0x0][0x390] ;  /* 0x00007200ff1077ac */ /* 0x000ee80008000c00 */
.L_x_18:
[C---:B------:R-:W-:Y:S01]  /*0120*/  IMAD.SHL.U32 R4, R12.reuse, 0x8, RZ ;  /* 0x000000080c047824 */ /* 0x040fe200078e00ff */
[----:B------:R-:W-:-:S04]  /*0130*/  SHF.L.U64.HI R0, R12, 0x3, R13 ;  /* 0x000000030c007819 */ /* 0x000fc8000001020d */
[C---:B--2---:R-:W-:Y:S02]  /*0140*/  IADD3 R2, P0, PT, R4.reuse, UR12, RZ ;  /* 0x0000000c04027c10 */ /* 0x044fe4000ff1e0ff */
[----:B------:R-:W-:Y:S02]  /*0150*/  IADD3 R4, P1, PT, R4, UR14, RZ ;  /* 0x0000000e04047c10 */ /* 0x000fe4000ff3e0ff */
[C---:B----4-:R-:W-:Y:S02]  /*0160*/  IADD3.X R3, PT, PT, R0.reuse, UR13, RZ, P0, !PT ;  /* 0x0000000d00037c10 */ /* 0x050fe400087fe4ff */
[----:B------:R-:W-:-:S04]  /*0170*/  IADD3.X R5, PT, PT, R0, UR15, RZ, P1, !PT ;  /* 0x0000000f00057c10 */ /* 0x000fc80008ffe4ff */
[----:B0-----:R-:W2:Y:S04]  /*0180*/  LDG.E.64 R2, desc[UR6][R2.64] ;  /* 0x0000000602027981 */ /* 0x001ea8000c1e1b00 */
[----:B------:R-:W3:Y:S01]  /*0190*/  LDG.E.64 R4, desc[UR6][R4.64] ;  /* 0x0000000604047981 */ /* 0x000ee2000c1e1b00 */
        /* <DEDUP_REMOVED lines=8> */
[----:B-1----:R-:W-:-:S04]  /*0220*/  IADD3 R10, P0, PT, R10, UR10, RZ ;  /* 0x0000000a0a0a7c10 */ /* 0x002fc8000ff1e0ff */
[----:B------:R-:W-:Y:S02]  /*0230*/  IADD3.X R11, PT, PT, R0, UR11, RZ, P0, !PT ;  /* 0x0000000b000b7c10 */ /* 0x000fe400087fe4ff */
[----:B------:R-:W-:-:S05]  /*0240*/  IADD3 R12, P0, PT, R12, UR4, RZ ;  /* 0x000000040c0c7c10 */ /* 0x000fca000ff1e0ff */
[----:B------:R-:W-:Y:S01]  /*0250*/  IMAD.X R13, RZ, RZ, R13, P0 ;  /* 0x000000ffff0d7224 */ /* 0x000fe200000e060d */
[----:B------:R-:W-:-:S04]  /*0260*/  ISETP.GE.U32.AND P0, PT, R12, UR8, PT ;  /* 0x000000080c007c0c */ /* 0x000fc8000bf06070 */
[----:B------:R-:W-:Y:S01]  /*0270*/  ISETP.GE.U32.AND.EX P0, PT, R13, UR9, PT, P0 ;  /* 0x000000090d007c0c */ /* 0x000fe2000bf06100 */
[----:B--2---:R-:W-:-:S05]  /*0280*/  FMUL R3, R6, R9 ;  /* 0x0000000906037220 */ /* 0x004fca0000400000 */
[----:B------:R4:W-:Y:S07]  /*0290*/  REDG.E.ADD.F32.FTZ.RN.STRONG.GPU desc[UR6][R10.64], R3 ;  /* 0x000000030a0079a6 */ /* 0x0009ee000c12f306 */
[----:B------:R-:W-:Y:S05]  /*02a0*/  @!P0 BRA `(.L_x_18) ;  /* 0xfffffffc009c8947 */ /* 0x000fea000383ffff */
[----:B------:R-:W-:Y:S05]  /*02b0*/  BSYNC.RECONVERGENT B0 ;  /* 0x0000000000007941 */ /* 0x000fea0003800200 */
.L_x_17:
[----:B------:R-:W-:Y:S05]  /*02c0*/  EXIT ;  /* 0x000000000000794d */ /* 0x000fea0003800000 */
.L_x_19:
        /* <DEDUP_REMOVED lines=11> */
.L_x_22:


//--------------------- .nv.shared.reserved.0     --------------------------
	.section	.nv.shared.reserved.0,"aw",@nobits
	.weak		__nv_reservedSMEM_offset_0_alias
	.size		__nv_reservedSMEM_offset_0_alias, 0, 64
	.other		__nv_reservedSMEM_offset_0_alias,@"STO_CUDA_RESERVED_SHARED STV_DEFAULT"
__nv_reservedSMEM_offset_0_alias:
	.zero		0
	.zero		64


//--------------------- .nv.constant0._Z21spmv_without_stridingPKmS0_PKfS2_Pfm --------------------------
	.section	.nv.constant0._Z21spmv_without_stridingPKmS0_PKfS2_Pfm,"a",@progbits
	.sectionflags	@""
	.align	4
.nv.constant0._Z21spmv_without_stridingPKmS0_PKfS2_Pfm:
	.zero		944


//--------------------- .nv.constant0._Z18spmv_with_stridingPKmS0_PKfS2_Pfm --------------------------
	.section	.nv.constant0._Z18spmv_with_stridingPKmS0_PKfS2_Pfm,"a",@progbits
	.sectionflags	@""
	.align	4
.nv.constant0._Z18spmv_with_stridingPKmS0_PKfS2_Pfm:
	.zero		944


//--------------------- SYMBOLS --------------------------

	.type		.nv.reservedSmem.offset0,@object
	.size		.nv.reservedSmem.offset0,0x4
